//
// Generated by NVIDIA NVVM Compiler
//
// Compiler Build ID: CL-36424714
// Cuda compilation tools, release 13.0, V13.0.88
// Based on NVVM 20.0.0
//

.version 9.0
.target sm_100
.address_size 64

	// .globl	_Z24sharedMemCyclicReductionPdS_S_S_iiiii
// _ZZ24sharedMemCyclicReductionPdS_S_S_iiiiiE3a_l has been demoted
// _ZZ24sharedMemCyclicReductionPdS_S_S_iiiiiE3b_l has been demoted
// _ZZ24sharedMemCyclicReductionPdS_S_S_iiiiiE3c_l has been demoted
// _ZZ24sharedMemCyclicReductionPdS_S_S_iiiiiE3d_l has been demoted

.visible .entry _Z24sharedMemCyclicReductionPdS_S_S_iiiii(
	.param .u64 .ptr .align 1 _Z24sharedMemCyclicReductionPdS_S_S_iiiii_param_0,
	.param .u64 .ptr .align 1 _Z24sharedMemCyclicReductionPdS_S_S_iiiii_param_1,
	.param .u64 .ptr .align 1 _Z24sharedMemCyclicReductionPdS_S_S_iiiii_param_2,
	.param .u64 .ptr .align 1 _Z24sharedMemCyclicReductionPdS_S_S_iiiii_param_3,
	.param .u32 _Z24sharedMemCyclicReductionPdS_S_S_iiiii_param_4,
	.param .u32 _Z24sharedMemCyclicReductionPdS_S_S_iiiii_param_5,
	.param .u32 _Z24sharedMemCyclicReductionPdS_S_S_iiiii_param_6,
	.param .u32 _Z24sharedMemCyclicReductionPdS_S_S_iiiii_param_7,
	.param .u32 _Z24sharedMemCyclicReductionPdS_S_S_iiiii_param_8
)
{
	.reg .pred 	%p<12>;
	.reg .b32 	%r<143>;
	.reg .b32 	%f<29>;
	.reg .b64 	%rd<15>;
	.reg .b64 	%fd<86>;
	// demoted variable
	.shared .align 8 .b8 _ZZ24sharedMemCyclicReductionPdS_S_S_iiiiiE3a_l[8192];
	// demoted variable
	.shared .align 8 .b8 _ZZ24sharedMemCyclicReductionPdS_S_S_iiiiiE3b_l[8192];
	// demoted variable
	.shared .align 8 .b8 _ZZ24sharedMemCyclicReductionPdS_S_S_iiiiiE3c_l[8192];
	// demoted variable
	.shared .align 8 .b8 _ZZ24sharedMemCyclicReductionPdS_S_S_iiiiiE3d_l[8192];
	ld.param.u64 	%rd2, [_Z24sharedMemCyclicReductionPdS_S_S_iiiii_param_0];
	ld.param.u64 	%rd3, [_Z24sharedMemCyclicReductionPdS_S_S_iiiii_param_1];
	ld.param.u64 	%rd4, [_Z24sharedMemCyclicReductionPdS_S_S_iiiii_param_2];
	ld.param.u64 	%rd5, [_Z24sharedMemCyclicReductionPdS_S_S_iiiii_param_3];
	ld.param.u32 	%r21, [_Z24sharedMemCyclicReductionPdS_S_S_iiiii_param_4];
	ld.param.u32 	%r24, [_Z24sharedMemCyclicReductionPdS_S_S_iiiii_param_5];
	ld.param.u32 	%r25, [_Z24sharedMemCyclicReductionPdS_S_S_iiiii_param_7];
	ld.param.u32 	%r26, [_Z24sharedMemCyclicReductionPdS_S_S_iiiii_param_8];
	cvta.to.global.u64 	%rd6, %rd5;
	cvta.to.global.u64 	%rd7, %rd4;
	cvta.to.global.u64 	%rd8, %rd3;
	cvta.to.global.u64 	%rd9, %rd2;
	mov.u32 	%r27, %ctaid.y;
	mov.u32 	%r28, %ntid.y;
	mov.u32 	%r29, %tid.y;
	mad.lo.s32 	%r30, %r27, %r28, %r29;
	mov.u32 	%r31, %ctaid.z;
	mov.u32 	%r32, %ntid.z;
	mov.u32 	%r33, %tid.z;
	mad.lo.s32 	%r34, %r31, %r32, %r33;
	mov.u32 	%r1, %tid.x;
	mad.lo.s32 	%r35, %r26, %r33, %r29;
	mul.lo.s32 	%r2, %r35, %r25;
	shl.b32 	%r36, %r1, 1;
	mul.wide.u32 	%rd10, %r36, 8;
	add.s64 	%rd11, %rd9, %rd10;
	ld.global.f64 	%fd1, [%rd11];
	add.s32 	%r37, %r2, %r36;
	shl.b32 	%r38, %r37, 3;
	mov.u32 	%r39, _ZZ24sharedMemCyclicReductionPdS_S_S_iiiiiE3a_l;
	add.s32 	%r40, %r39, %r38;
	st.shared.f64 	[%r40], %fd1;
	ld.global.f64 	%fd2, [%rd11+8];
	st.shared.f64 	[%r40+8], %fd2;
	add.s64 	%rd12, %rd8, %rd10;
	ld.global.f64 	%fd3, [%rd12];
	mov.u32 	%r41, _ZZ24sharedMemCyclicReductionPdS_S_S_iiiiiE3b_l;
	add.s32 	%r42, %r41, %r38;
	st.shared.f64 	[%r42], %fd3;
	ld.global.f64 	%fd4, [%rd12+8];
	st.shared.f64 	[%r42+8], %fd4;
	add.s64 	%rd13, %rd7, %rd10;
	ld.global.f64 	%fd5, [%rd13];
	mov.u32 	%r43, _ZZ24sharedMemCyclicReductionPdS_S_S_iiiiiE3c_l;
	add.s32 	%r44, %r43, %r38;
	st.shared.f64 	[%r44], %fd5;
	ld.global.f64 	%fd6, [%rd13+8];
	st.shared.f64 	[%r44+8], %fd6;
	mad.lo.s32 	%r45, %r24, %r34, %r30;
	mad.lo.s32 	%r46, %r45, %r21, %r36;
	mul.wide.s32 	%rd14, %r46, 8;
	add.s64 	%rd1, %rd6, %rd14;
	ld.global.f64 	%fd7, [%rd1];
	mov.u32 	%r47, _ZZ24sharedMemCyclicReductionPdS_S_S_iiiiiE3d_l;
	add.s32 	%r3, %r47, %r38;
	st.shared.f64 	[%r3], %fd7;
	ld.global.f64 	%fd8, [%rd1+8];
	st.shared.f64 	[%r3+8], %fd8;
	bar.sync 	0;
	cvt.rn.f32.s32 	%f3, %r21;
	setp.lt.s32 	%p1, %r21, 1;
	mul.f32 	%f4, %f3, 0f4B000000;
	selp.f32 	%f5, %f4, %f3, %p1;
	selp.f32 	%f6, 0fC1B80000, 0f00000000, %p1;
	mov.b32 	%r48, %f5;
	add.s32 	%r49, %r48, -1060439283;
	and.b32  	%r50, %r49, -8388608;
	sub.s32 	%r51, %r48, %r50;
	mov.b32 	%f7, %r51;
	cvt.rn.f32.s32 	%f8, %r50;
	fma.rn.f32 	%f9, %f8, 0f34000000, %f6;
	add.f32 	%f10, %f7, 0fBF800000;
	fma.rn.f32 	%f11, %f10, 0f3DC6B27F, 0fBE2C7F30;
	fma.rn.f32 	%f12, %f11, %f10, 0f3E2FCF2A;
	fma.rn.f32 	%f13, %f12, %f10, 0fBE374E43;
	fma.rn.f32 	%f14, %f13, %f10, 0f3E520BF4;
	fma.rn.f32 	%f15, %f14, %f10, 0fBE763C8B;
	fma.rn.f32 	%f16, %f15, %f10, 0f3E93BF99;
	fma.rn.f32 	%f17, %f16, %f10, 0fBEB8AA49;
	fma.rn.f32 	%f18, %f17, %f10, 0f3EF6384A;
	fma.rn.f32 	%f19, %f18, %f10, 0fBF38AA3B;
	mul.f32 	%f20, %f10, %f19;
	mul.f32 	%f21, %f10, %f20;
	fma.rn.f32 	%f22, %f10, 0f3FB8AA3B, %f21;
	add.f32 	%f23, %f9, %f22;
	setp.gt.u32 	%p2, %r48, 2139095039;
	fma.rn.f32 	%f24, %f5, 0f7F800000, 0f7F800000;
	selp.f32 	%f25, %f24, %f23, %p2;
	setp.eq.f32 	%p3, %f5, 0f00000000;
	selp.f32 	%f26, 0fFF800000, %f25, %p3;
	cvt.rni.f32.f32 	%f1, %f26;
	shr.u32 	%r52, %r21, 31;
	add.s32 	%r53, %r21, %r52;
	shr.u32 	%r54, %r53, 1;
	add.s32 	%r55, %r54, %r2;
	add.s32 	%r56, %r21, %r2;
	shl.b32 	%r57, %r55, 3;
	add.s32 	%r4, %r47, %r57;
	add.s32 	%r5, %r43, %r57;
	shl.b32 	%r58, %r56, 3;
	add.s32 	%r6, %r47, %r58;
	add.s32 	%r7, %r41, %r57;
	add.s32 	%r8, %r39, %r58;
	mov.b32 	%r140, 0;
	mov.b32 	%r139, 1;
$L__BB0_1:
	mov.u32 	%r9, %r139;
	cvt.rn.f32.u32 	%f27, %r140;
	setp.gt.f32 	%p4, %f1, %f27;
	@%p4 bra 	$L__BB0_7;
	add.f32 	%f2, %f1, 0fBF800000;
	setp.leu.f32 	%p5, %f2, 0f00000000;
	@%p5 bra 	$L__BB0_16;
	mov.b32 	%r141, 0;
$L__BB0_4:
	mov.u32 	%r16, %r9;
	shr.u32 	%r60, %r16, 31;
	add.s32 	%r61, %r16, %r60;
	shr.s32 	%r9, %r61, 1;
	div.s32 	%r62, %r21, %r9;
	setp.ge.s32 	%p6, %r1, %r62;
	@%p6 bra 	$L__BB0_15;
	shr.s32 	%r63, %r16, 31;
	shr.u32 	%r64, %r63, 30;
	add.s32 	%r65, %r16, %r64;
	shr.s32 	%r18, %r65, 2;
	mad.lo.s32 	%r66, %r9, %r1, %r18;
	add.s32 	%r67, %r66, -1;
	add.s32 	%r19, %r66, %r2;
	setp.ge.s32 	%p7, %r67, %r9;
	@%p7 bra 	$L__BB0_14;
	shl.b32 	%r85, %r19, 3;
	add.s32 	%r87, %r47, %r85;
	ld.shared.f64 	%fd20, [%r87+-8];
	mov.u32 	%r88, _ZZ24sharedMemCyclicReductionPdS_S_S_iiiiiE3c_l;
	add.s32 	%r89, %r88, %r85;
	ld.shared.f64 	%fd21, [%r89+-8];
	shl.b32 	%r90, %r18, 3;
	add.s32 	%r91, %r87, %r90;
	ld.shared.f64 	%fd22, [%r91+-8];
	mul.f64 	%fd23, %fd21, %fd22;
	sub.f64 	%fd24, %fd20, %fd23;
	mov.u32 	%r92, _ZZ24sharedMemCyclicReductionPdS_S_S_iiiiiE3b_l;
	add.s32 	%r93, %r92, %r85;
	ld.shared.f64 	%fd25, [%r93+-8];
	div.rn.f64 	%fd26, %fd24, %fd25;
	st.shared.f64 	[%r87+-8], %fd26;
	bra.uni 	$L__BB0_15;
$L__BB0_7:
	shl.b32 	%r139, %r9, 1;
	div.s32 	%r94, %r21, %r139;
	setp.ge.s32 	%p9, %r1, %r94;
	@%p9 bra 	$L__BB0_13;
	mul.lo.s32 	%r12, %r139, %r1;
	add.s32 	%r95, %r139, %r12;
	add.s32 	%r13, %r95, %r2;
	setp.ne.s32 	%p10, %r139, %r21;
	@%p10 bra 	$L__BB0_10;
	ld.shared.f64 	%fd69, [%r4+-8];
	add.s32 	%r135, %r21, %r2;
	shl.b32 	%r136, %r135, 3;
	mov.u32 	%r137, _ZZ24sharedMemCyclicReductionPdS_S_S_iiiiiE3b_l;
	add.s32 	%r138, %r137, %r136;
	ld.shared.f64 	%fd70, [%r138+-8];
	mul.f64 	%fd71, %fd69, %fd70;
	ld.shared.f64 	%fd72, [%r5+-8];
	ld.shared.f64 	%fd73, [%r6+-8];
	mul.f64 	%fd74, %fd72, %fd73;
	sub.f64 	%fd75, %fd71, %fd74;
	ld.shared.f64 	%fd76, [%r7+-8];
	mul.f64 	%fd77, %fd76, %fd70;
	ld.shared.f64 	%fd78, [%r8+-8];
	mul.f64 	%fd79, %fd72, %fd78;
	sub.f64 	%fd80, %fd77, %fd79;
	div.rn.f64 	%fd81, %fd75, %fd80;
	mul.f64 	%fd82, %fd76, %fd73;
	mul.f64 	%fd83, %fd69, %fd78;
	sub.f64 	%fd84, %fd82, %fd83;
	div.rn.f64 	%fd85, %fd84, %fd80;
	st.shared.f64 	[%r4+-8], %fd81;
	st.shared.f64 	[%r6+-8], %fd85;
	bra.uni 	$L__BB0_13;
$L__BB0_10:
	setp.ne.s32 	%p11, %r95, %r21;
	@%p11 bra 	$L__BB0_12;
	shl.b32 	%r120, %r13, 3;
	mov.u32 	%r121, _ZZ24sharedMemCyclicReductionPdS_S_S_iiiiiE3a_l;
	add.s32 	%r122, %r121, %r120;
	ld.shared.f64 	%fd55, [%r122+-8];
	sub.s32 	%r123, %r13, %r9;
	shl.b32 	%r124, %r123, 3;
	mov.u32 	%r125, _ZZ24sharedMemCyclicReductionPdS_S_S_iiiiiE3b_l;
	add.s32 	%r126, %r125, %r124;
	ld.shared.f64 	%fd56, [%r126+-8];
	div.rn.f64 	%fd57, %fd55, %fd56;
	add.s32 	%r127, %r121, %r124;
	ld.shared.f64 	%fd58, [%r127+-8];
	neg.f64 	%fd59, %fd58;
	mul.f64 	%fd60, %fd57, %fd59;
	st.shared.f64 	[%r122+-8], %fd60;
	shl.b32 	%r128, %r9, 3;
	add.s32 	%r129, %r126, %r128;
	ld.shared.f64 	%fd61, [%r129+-8];
	mov.u32 	%r130, _ZZ24sharedMemCyclicReductionPdS_S_S_iiiiiE3c_l;
	add.s32 	%r131, %r130, %r124;
	ld.shared.f64 	%fd62, [%r131+-8];
	mul.f64 	%fd63, %fd57, %fd62;
	sub.f64 	%fd64, %fd61, %fd63;
	st.shared.f64 	[%r129+-8], %fd64;
	add.s32 	%r133, %r47, %r120;
	ld.shared.f64 	%fd65, [%r133+-8];
	add.s32 	%r134, %r47, %r124;
	ld.shared.f64 	%fd66, [%r134+-8];
	mul.f64 	%fd67, %fd57, %fd66;
	sub.f64 	%fd68, %fd65, %fd67;
	st.shared.f64 	[%r133+-8], %fd68;
	bra.uni 	$L__BB0_13;
$L__BB0_12:
	mad.lo.s32 	%r97, %r139, %r1, %r139;
	add.s32 	%r98, %r97, %r2;
	shl.b32 	%r99, %r98, 3;
	mov.u32 	%r100, _ZZ24sharedMemCyclicReductionPdS_S_S_iiiiiE3a_l;
	add.s32 	%r101, %r100, %r99;
	ld.shared.f64 	%fd29, [%r101+-8];
	sub.s32 	%r102, %r98, %r9;
	shl.b32 	%r103, %r102, 3;
	mov.u32 	%r104, _ZZ24sharedMemCyclicReductionPdS_S_S_iiiiiE3b_l;
	add.s32 	%r105, %r104, %r103;
	ld.shared.f64 	%fd30, [%r105+-8];
	div.rn.f64 	%fd31, %fd29, %fd30;
	mov.u32 	%r106, _ZZ24sharedMemCyclicReductionPdS_S_S_iiiiiE3c_l;
	add.s32 	%r107, %r106, %r99;
	ld.shared.f64 	%fd32, [%r107+-8];
	shl.b32 	%r108, %r9, 4;
	add.s32 	%r109, %r105, %r108;
	ld.shared.f64 	%fd33, [%r109+-8];
	div.rn.f64 	%fd34, %fd32, %fd33;
	add.s32 	%r110, %r100, %r103;
	ld.shared.f64 	%fd35, [%r110+-8];
	neg.f64 	%fd36, %fd35;
	mul.f64 	%fd37, %fd31, %fd36;
	st.shared.f64 	[%r101+-8], %fd37;
	shl.b32 	%r111, %r9, 3;
	add.s32 	%r112, %r105, %r111;
	ld.shared.f64 	%fd38, [%r112+-8];
	add.s32 	%r113, %r106, %r103;
	ld.shared.f64 	%fd39, [%r113+-8];
	mul.f64 	%fd40, %fd31, %fd39;
	sub.f64 	%fd41, %fd38, %fd40;
	add.s32 	%r114, %r110, %r108;
	ld.shared.f64 	%fd42, [%r114+-8];
	mul.f64 	%fd43, %fd34, %fd42;
	sub.f64 	%fd44, %fd41, %fd43;
	st.shared.f64 	[%r112+-8], %fd44;
	add.s32 	%r115, %r113, %r108;
	ld.shared.f64 	%fd45, [%r115+-8];
	neg.f64 	%fd46, %fd45;
	mul.f64 	%fd47, %fd34, %fd46;
	st.shared.f64 	[%r107+-8], %fd47;
	add.s32 	%r117, %r47, %r99;
	ld.shared.f64 	%fd48, [%r117+-8];
	add.s32 	%r118, %r47, %r103;
	ld.shared.f64 	%fd49, [%r118+-8];
	mul.f64 	%fd50, %fd31, %fd49;
	sub.f64 	%fd51, %fd48, %fd50;
	add.s32 	%r119, %r118, %r108;
	ld.shared.f64 	%fd52, [%r119+-8];
	mul.f64 	%fd53, %fd34, %fd52;
	sub.f64 	%fd54, %fd51, %fd53;
	st.shared.f64 	[%r117+-8], %fd54;
$L__BB0_13:
	bar.sync 	0;
	add.s32 	%r140, %r140, 1;
	bra.uni 	$L__BB0_1;
$L__BB0_14:
	shl.b32 	%r68, %r19, 3;
	add.s32 	%r70, %r47, %r68;
	ld.shared.f64 	%fd9, [%r70+-8];
	mov.u32 	%r71, _ZZ24sharedMemCyclicReductionPdS_S_S_iiiiiE3a_l;
	add.s32 	%r72, %r71, %r68;
	ld.shared.f64 	%fd10, [%r72+-8];
	shl.b32 	%r76, %r65, 1;
	and.b32  	%r77, %r76, -8;
	sub.s32 	%r78, %r70, %r77;
	ld.shared.f64 	%fd11, [%r78+-8];
	mul.f64 	%fd12, %fd10, %fd11;
	sub.f64 	%fd13, %fd9, %fd12;
	mov.u32 	%r79, _ZZ24sharedMemCyclicReductionPdS_S_S_iiiiiE3c_l;
	add.s32 	%r80, %r79, %r68;
	ld.shared.f64 	%fd14, [%r80+-8];
	shl.b32 	%r81, %r18, 3;
	add.s32 	%r82, %r70, %r81;
	ld.shared.f64 	%fd15, [%r82+-8];
	mul.f64 	%fd16, %fd14, %fd15;
	sub.f64 	%fd17, %fd13, %fd16;
	mov.u32 	%r83, _ZZ24sharedMemCyclicReductionPdS_S_S_iiiiiE3b_l;
	add.s32 	%r84, %r83, %r68;
	ld.shared.f64 	%fd18, [%r84+-8];
	div.rn.f64 	%fd19, %fd17, %fd18;
	st.shared.f64 	[%r70+-8], %fd19;
$L__BB0_15:
	bar.sync 	0;
	add.s32 	%r141, %r141, 1;
	cvt.rn.f32.u32 	%f28, %r141;
	setp.gt.f32 	%p8, %f2, %f28;
	@%p8 bra 	$L__BB0_4;
$L__BB0_16:
	ld.shared.f64 	%fd27, [%r3];
	st.global.f64 	[%rd1], %fd27;
	ld.shared.f64 	%fd28, [%r3+8];
	st.global.f64 	[%rd1+8], %fd28;
	bar.sync 	0;
	ret;

}


// ===== COMPILED SASS (sm_100) =====

	.target	sm_100

	.elftype	@"ET_EXEC"


//--------------------- .note.nv.tkinfo           --------------------------
	.section	.note.nv.tkinfo,"",@"SHT_NOTE"
	.sectionflags	@"SHF_NOTE_NV_TKINFO"
	.tkinfo
        /*0018*/ 	.word	0x00000002
        /*0030*/ 	.string	""
        /*0030*/ 	.string	"ptxas"
        /*0030*/ 	.string	"Cuda compilation tools, release 13.0, V13.0.88"
        /*0030*/ 	.string	"Build cuda_13.0.r13.0/compiler.36424714_0"
        /*0030*/ 	.string	"-arch sm_100 -m 64 "



//--------------------- .note.nv.cuinfo           --------------------------
	.section	.note.nv.cuinfo,"",@"SHT_NOTE"
	.sectionflags	@"SHF_NOTE_NV_CUINFO"
        /*0018*/ 	.short	0x0002
        /*001a*/ 	.short	0x0064
        /*001c*/ 	.short	0x0082
	.zero		2


//--------------------- .nv.info                  --------------------------
	.section	.nv.info,"",@"SHT_CUDA_INFO"
	.align	4


	//----- nvinfo : EIATTR_REGCOUNT
	.align		4
        /*0000*/ 	.byte	0x04, 0x2f
        /*0002*/ 	.short	(.L_1 - .L_0)
	.align		4
.L_0:
        /*0004*/ 	.word	index@(_Z24sharedMemCyclicReductionPdS_S_S_iiiii)
        /*0008*/ 	.word	0x00000030


	//----- nvinfo : EIATTR_FRAME_SIZE
	.align		4
.L_1:
        /*000c*/ 	.byte	0x04, 0x11
        /*000e*/ 	.short	(.L_3 - .L_2)
	.align		4
.L_2:
        /*0010*/ 	.word	index@($__internal_0_$__cuda_sm20_div_rn_f64_full)
        /*0014*/ 	.word	0x00000000


	//----- nvinfo : EIATTR_FRAME_SIZE
	.align		4
.L_3:
        /*0018*/ 	.byte	0x04, 0x11
        /*001a*/ 	.short	(.L_5 - .L_4)
	.align		4
.L_4:
        /*001c*/ 	.word	index@(_Z24sharedMemCyclicReductionPdS_S_S_iiiii)
        /*0020*/ 	.word	0x00000000


	//----- nvinfo : EIATTR_MIN_STACK_SIZE
	.align		4
.L_5:
        /*0024*/ 	.byte	0x04, 0x12
        /*0026*/ 	.short	(.L_7 - .L_6)
	.align		4
.L_6:
        /*0028*/ 	.word	index@(_Z24sharedMemCyclicReductionPdS_S_S_iiiii)
        /*002c*/ 	.word	0x00000000
.L_7:


//--------------------- .nv.compat                --------------------------
	.section	.nv.compat,"",@"SHT_CUDA_COMPAT_INFO"
	.align	4
        /*0000*/ 	.byte	0x02, 0x09, 0x00, 0x00, 0x02, 0x02, 0x01, 0x00, 0x02, 0x05, 0x05, 0x00, 0x03, 0x07, 0x01, 0x01
        /*0010*/ 	.byte	0x02, 0x03, 0x00, 0x00, 0x02, 0x06, 0x01, 0x00, 0x04, 0x0b, 0x08, 0x00, 0x01, 0x00, 0x00, 0x00
        /*0020*/ 	.byte	0x00, 0x00, 0x00, 0x00


//--------------------- .nv.info._Z24sharedMemCyclicReductionPdS_S_S_iiiii --------------------------
	.section	.nv.info._Z24sharedMemCyclicReductionPdS_S_S_iiiii,"",@"SHT_CUDA_INFO"
	.sectionflags	@""
	.align	4


	//----- nvinfo : EIATTR_CUDA_API_VERSION
	.align		4
        /*0000*/ 	.byte	0x04, 0x37
        /*0002*/ 	.short	(.L_9 - .L_8)
.L_8:
        /*0004*/ 	.word	0x00000082


	//----- nvinfo : EIATTR_KPARAM_INFO
	.align		4
.L_9:
        /*0008*/ 	.byte	0x04, 0x17
        /*000a*/ 	.short	(.L_11 - .L_10)
.L_10:
        /*000c*/ 	.word	0x00000000
        /*0010*/ 	.short	0x0008
        /*0012*/ 	.short	0x0030
        /*0014*/ 	.byte	0x00, 0xf0, 0x11, 0x00


	//----- nvinfo : EIATTR_KPARAM_INFO
	.align		4
.L_11:
        /*0018*/ 	.byte	0x04, 0x17
        /*001a*/ 	.short	(.L_13 - .L_12)
.L_12:
        /*001c*/ 	.word	0x00000000
        /*0020*/ 	.short	0x0007
        /*0022*/ 	.short	0x002c
        /*0024*/ 	.byte	0x00, 0xf0, 0x11, 0x00


	//----- nvinfo : EIATTR_KPARAM_INFO
	.align		4
.L_13:
        /*0028*/ 	.byte	0x04, 0x17
        /*002a*/ 	.short	(.L_15 - .L_14)
.L_14:
        /*002c*/ 	.word	0x00000000
        /*0030*/ 	.short	0x0006
        /*0032*/ 	.short	0x0028
        /*0034*/ 	.byte	0x00, 0xf0, 0x11, 0x00


	//----- nvinfo : EIATTR_KPARAM_INFO
	.align		4
.L_15:
        /*0038*/ 	.byte	0x04, 0x17
        /*003a*/ 	.short	(.L_17 - .L_16)
.L_16:
        /*003c*/ 	.word	0x00000000
        /*0040*/ 	.short	0x0005
        /*0042*/ 	.short	0x0024
        /*0044*/ 	.byte	0x00, 0xf0, 0x11, 0x00


	//----- nvinfo : EIATTR_KPARAM_INFO
	.align		4
.L_17:
        /*0048*/ 	.byte	0x04, 0x17
        /*004a*/ 	.short	(.L_19 - .L_18)
.L_18:
        /*004c*/ 	.word	0x00000000
        /*0050*/ 	.short	0x0004
        /*0052*/ 	.short	0x0020
        /*0054*/ 	.byte	0x00, 0xf0, 0x11, 0x00


	//----- nvinfo : EIATTR_KPARAM_INFO
	.align		4
.L_19:
        /*0058*/ 	.byte	0x04, 0x17
        /*005a*/ 	.short	(.L_21 - .L_20)
.L_20:
        /*005c*/ 	.word	0x00000000
        /*0060*/ 	.short	0x0003
        /*0062*/ 	.short	0x0018
        /*0064*/ 	.byte	0x00, 0xf5, 0x21, 0x00


	//----- nvinfo : EIATTR_KPARAM_INFO
	.align		4
.L_21:
        /*0068*/ 	.byte	0x04, 0x17
        /*006a*/ 	.short	(.L_23 - .L_22)
.L_22:
        /*006c*/ 	.word	0x00000000
        /*0070*/ 	.short	0x0002
        /*0072*/ 	.short	0x0010
        /*0074*/ 	.byte	0x00, 0xf5, 0x21, 0x00


	//----- nvinfo : EIATTR_KPARAM_INFO
	.align		4
.L_23:
        /*0078*/ 	.byte	0x04, 0x17
        /*007a*/ 	.short	(.L_25 - .L_24)
.L_24:
        /*007c*/ 	.word	0x00000000
        /*0080*/ 	.short	0x0001
        /*0082*/ 	.short	0x0008
        /*0084*/ 	.byte	0x00, 0xf5, 0x21, 0x00


	//----- nvinfo : EIATTR_KPARAM_INFO
	.align		4
.L_25:
        /*0088*/ 	.byte	0x04, 0x17
        /*008a*/ 	.short	(.L_27 - .L_26)
.L_26:
        /*008c*/ 	.word	0x00000000
        /*0090*/ 	.short	0x0000
        /*0092*/ 	.short	0x0000
        /*0094*/ 	.byte	0x00, 0xf5, 0x21, 0x00


	//----- nvinfo : EIATTR_SPARSE_MMA_MASK
	.align		4
.L_27:
        /*0098*/ 	.byte	0x03, 0x50
        /*009a*/ 	.short	0x0000


	//----- nvinfo : EIATTR_MAXREG_COUNT
	.align		4
        /*009c*/ 	.byte	0x03, 0x1b
        /*009e*/ 	.short	0x00ff


	//----- nvinfo : EIATTR_NUM_BARRIERS
	.align		4
        /*00a0*/ 	.byte	0x02, 0x4c
        /*00a2*/ 	.byte	0x01
	.zero		1


	//----- nvinfo : EIATTR_MERCURY_ISA_VERSION
	.align		4
        /*00a4*/ 	.byte	0x03, 0x5f
        /*00a6*/ 	.short	0x0101


	//----- nvinfo : EIATTR_VRC_CTA_INIT_COUNT
	.align		4
        /*00a8*/ 	.byte	0x02, 0x4a
	.zero		1
	.zero		1


	//----- nvinfo : EIATTR_EXIT_INSTR_OFFSETS
	.align		4
        /*00ac*/ 	.byte	0x04, 0x1c
        /*00ae*/ 	.short	(.L_29 - .L_28)


	//   ....[0]....
.L_28:
        /*00b0*/ 	.word	0x00001da0


	//----- nvinfo : EIATTR_CRS_STACK_SIZE
	.align		4
.L_29:
        /*00b4*/ 	.byte	0x04, 0x1e
        /*00b6*/ 	.short	(.L_31 - .L_30)
.L_30:
        /*00b8*/ 	.word	0x00000000


	//----- nvinfo : EIATTR_CBANK_PARAM_SIZE
	.align		4
.L_31:
        /*00bc*/ 	.byte	0x03, 0x19
        /*00be*/ 	.short	0x0034


	//----- nvinfo : EIATTR_PARAM_CBANK
	.align		4
        /*00c0*/ 	.byte	0x04, 0x0a
        /*00c2*/ 	.short	(.L_33 - .L_32)
	.align		4
.L_32:
        /*00c4*/ 	.word	index@(.nv.constant0._Z24sharedMemCyclicReductionPdS_S_S_iiiii)
        /*00c8*/ 	.short	0x0380
        /*00ca*/ 	.short	0x0034


	//----- nvinfo : EIATTR_SW_WAR
	.align		4
.L_33:
        /*00cc*/ 	.byte	0x04, 0x36
        /*00ce*/ 	.short	(.L_35 - .L_34)
.L_34:
        /*00d0*/ 	.word	0x00000008
.L_35:


//--------------------- .nv.callgraph             --------------------------
	.section	.nv.callgraph,"",@"SHT_CUDA_CALLGRAPH"
	.align	4
	.sectionentsize	8
	.align		4
        /*0000*/ 	.word	0x00000000
	.align		4
        /*0004*/ 	.word	0xffffffff
	.align		4
        /*0008*/ 	.word	0x00000000
	.align		4
        /*000c*/ 	.word	0xfffffffe
	.align		4
        /*0010*/ 	.word	0x00000000
	.align		4
        /*0014*/ 	.word	0xfffffffd
	.align		4
        /*0018*/ 	.word	0x00000000
	.align		4
        /*001c*/ 	.word	0xfffffffc


//--------------------- .text._Z24sharedMemCyclicReductionPdS_S_S_iiiii --------------------------
	.section	.text._Z24sharedMemCyclicReductionPdS_S_S_iiiii,"ax",@progbits
	.align	128
        .global         _Z24sharedMemCyclicReductionPdS_S_S_iiiii
        .type           _Z24sharedMemCyclicReductionPdS_S_S_iiiii,@function
        .size           _Z24sharedMemCyclicReductionPdS_S_S_iiiii,(.L_x_31 - _Z24sharedMemCyclicReductionPdS_S_S_iiiii)
        .other          _Z24sharedMemCyclicReductionPdS_S_S_iiiii,@"STO_CUDA_ENTRY STV_DEFAULT"
_Z24sharedMemCyclicReductionPdS_S_S_iiiii:
.text._Z24sharedMemCyclicReductionPdS_S_S_iiiii:
[----:B------:R-:W-:Y:S01]  /*0000*/  LDC R1, c[0x0][0x37c] ;  /* 0x0000df00ff017b82 */ /* 0x000fe20000000800 */
[----:B------:R-:W0:Y:S07]  /*0010*/  S2R R11, SR_TID.Y ;  /* 0x00000000000b7919 */ /* 0x000e2e0000002200 */
[----:B------:R-:W0:Y:S01]  /*0020*/  LDC R6, c[0x0][0x364] ;  /* 0x0000d900ff067b82 */ /* 0x000e220000000800 */
[----:B------:R-:W1:Y:S01]  /*0030*/  LDCU.64 UR10, c[0x0][0x358] ;  /* 0x00006b00ff0a77ac */ /* 0x000e620008000a00 */
[----:B------:R-:W2:Y:S01]  /*0040*/  S2R R8, SR_TID.Z ;  /* 0x0000000000087919 */ /* 0x000ea20000002300 */
[----:B------:R-:W3:Y:S01]  /*0050*/  LDCU UR9, c[0x0][0x3ac] ;  /* 0x00007580ff0977ac */ /* 0x000ee20008000800 */
[----:B------:R-:W4:Y:S04]  /*0060*/  S2R R13, SR_TID.X ;  /* 0x00000000000d7919 */ /* 0x000f280000002100 */
[----:B------:R-:W0:Y:S08]  /*0070*/  S2UR UR4, SR_CTAID.Y ;  /* 0x00000000000479c3 */ /* 0x000e300000002600 */
[----:B------:R-:W2:Y:S08]  /*0080*/  S2UR UR5, SR_CTAID.Z ;  /* 0x00000000000579c3 */ /* 0x000eb00000002700 */
[----:B------:R-:W2:Y:S08]  /*0090*/  LDC R7, c[0x0][0x368] ;  /* 0x0000da00ff077b82 */ /* 0x000eb00000000800 */
[----:B------:R-:W5:Y:S01]  /*00a0*/  LDC.64 R2, c[0x0][0x3a0] ;  /* 0x0000e800ff027b82 */ /* 0x000f620000000a00 */
[----:B0-----:R-:W-:Y:S01]  /*00b0*/  IMAD R6, R6, UR4, R11 ;  /* 0x0000000406067c24 */ /* 0x001fe2000f8e020b */
[----:B------:R-:W0:Y:S01]  /*00c0*/  LDCU UR4, c[0x0][0x3b0] ;  /* 0x00007600ff0477ac */ /* 0x000e220008000800 */
[----:B----4-:R-:W-:-:S05]  /*00d0*/  IMAD.SHL.U32 R0, R13, 0x2, RZ ;  /* 0x000000020d007824 */ /* 0x010fca00078e00ff */
[----:B------:R-:W4:Y:S08]  /*00e0*/  LDC.64 R28, c[0x0][0x380] ;  /* 0x0000e000ff1c7b82 */ /* 0x000f300000000a00 */
[----:B------:R-:W3:Y:S01]  /*00f0*/  LDC.64 R30, c[0x0][0x388] ;  /* 0x0000e200ff1e7b82 */ /* 0x000ee20000000a00 */
[----:B--2---:R-:W-:-:S07]  /*0100*/  IMAD R7, R7, UR5, R8 ;  /* 0x0000000507077c24 */ /* 0x004fce000f8e0208 */
[----:B------:R-:W2:Y:S08]  /*0110*/  LDC.64 R32, c[0x0][0x390] ;  /* 0x0000e400ff207b82 */ /* 0x000eb00000000a00 */
[----:B------:R-:W0:Y:S01]  /*0120*/  LDC.64 R16, c[0x0][0x398] ;  /* 0x0000e600ff107b82 */ /* 0x000e220000000a00 */
[----:B-----5:R-:W-:Y:S02]  /*0130*/  IMAD R3, R7, R3, R6 ;  /* 0x0000000307037224 */ /* 0x020fe400078e0206 */
[----:B----4-:R-:W-:-:S04]  /*0140*/  IMAD.WIDE.U32 R28, R0, 0x8, R28 ;  /* 0x00000008001c7825 */ /* 0x010fc800078e001c */
[----:B------:R-:W-:Y:S01]  /*0150*/  IMAD R3, R3, R2, R0 ;  /* 0x0000000203037224 */ /* 0x000fe200078e0200 */
[----:B-1----:R-:W4:Y:S01]  /*0160*/  LDG.E.64 R4, desc[UR10][R28.64] ;  /* 0x0000000a1c047981 */ /* 0x002f22000c1e1b00 */
[----:B---3--:R-:W-:-:S03]  /*0170*/  IMAD.WIDE.U32 R30, R0, 0x8, R30 ;  /* 0x00000008001e7825 */ /* 0x008fc600078e001e */
[----:B------:R1:W3:Y:S01]  /*0180*/  LDG.E.64 R6, desc[UR10][R28.64+0x8] ;  /* 0x0000080a1c067981 */ /* 0x0002e2000c1e1b00 */
[----:B--2---:R-:W-:-:S03]  /*0190*/  IMAD.WIDE.U32 R32, R0, 0x8, R32 ;  /* 0x0000000800207825 */ /* 0x004fc600078e0020 */
[----:B------:R-:W2:Y:S04]  /*01a0*/  LDG.E.64 R14, desc[UR10][R30.64] ;  /* 0x0000000a1e0e7981 */ /* 0x000ea8000c1e1b00 */
[----:B------:R5:W2:Y:S01]  /*01b0*/  LDG.E.64 R26, desc[UR10][R30.64+0x8] ;  /* 0x0000080a1e1a7981 */ /* 0x000aa2000c1e1b00 */
[----:B0-----:R-:W-:-:S03]  /*01c0*/  IMAD.WIDE R16, R3, 0x8, R16 ;  /* 0x0000000803107825 */ /* 0x001fc600078e0210 */
[----:B------:R-:W2:Y:S04]  /*01d0*/  LDG.E.64 R24, desc[UR10][R32.64] ;  /* 0x0000000a20187981 */ /* 0x000ea8000c1e1b00 */
[----:B------:R-:W2:Y:S04]  /*01e0*/  LDG.E.64 R22, desc[UR10][R32.64+0x8] ;  /* 0x0000080a20167981 */ /* 0x000ea8000c1e1b00 */
[----:B------:R-:W2:Y:S04]  /*01f0*/  LDG.E.64 R20, desc[UR10][R16.64] ;  /* 0x0000000a10147981 */ /* 0x000ea8000c1e1b00 */
[----:B------:R-:W2:Y:S01]  /*0200*/  LDG.E.64 R18, desc[UR10][R16.64+0x8] ;  /* 0x0000080a10127981 */ /* 0x000ea2000c1e1b00 */
[----:B------:R-:W-:-:S02]  /*0210*/  ISETP.GE.AND P0, PT, R2, 0x1, PT ;  /* 0x000000010200780c */ /* 0x000fc40003f06270 */
[----:B------:R-:W-:-:S11]  /*0220*/  I2FP.F32.S32 R3, R2 ;  /* 0x0000000200037245 */ /* 0x000fd60000201400 */
[----:B------:R-:W-:-:S04]  /*0230*/  @!P0 FMUL R3, R3, 8388608 ;  /* 0x4b00000003038820 */ /* 0x000fc80000400000 */
[----:B------:R-:W-:-:S05]  /*0240*/  VIADD R9, R3, 0xc0cafb0d ;  /* 0xc0cafb0d03097836 */ /* 0x000fca0000000000 */
[----:B------:R-:W-:Y:S01]  /*0250*/  LOP3.LUT R10, R9, 0xff800000, RZ, 0xc0, !PT ;  /* 0xff800000090a7812 */ /* 0x000fe200078ec0ff */
[----:B-1----:R-:W-:-:S04]  /*0260*/  IMAD.MOV.U32 R29, RZ, RZ, 0x3dc6b27f ;  /* 0x3dc6b27fff1d7424 */ /* 0x002fc800078e00ff */
[----:B------:R-:W-:-:S04]  /*0270*/  IMAD.IADD R9, R3, 0x1, -R10 ;  /* 0x0000000103097824 */ /* 0x000fc800078e0a0a */
[----:B------:R-:W-:-:S04]  /*0280*/  FADD R12, R9, -1 ;  /* 0xbf800000090c7421 */ /* 0x000fc80000000000 */
[----:B------:R-:W-:-:S04]  /*0290*/  FFMA R9, R12, R29, -0.16845393180847167969 ;  /* 0xbe2c7f300c097423 */ /* 0x000fc8000000001d */
[----:B------:R-:W-:-:S04]  /*02a0*/  FFMA R9, R12, R9, 0.1716887056827545166 ;  /* 0x3e2fcf2a0c097423 */ /* 0x000fc80000000009 */
[----:B------:R-:W-:-:S04]  /*02b0*/  FFMA R9, R12, R9, -0.17900948226451873779 ;  /* 0xbe374e430c097423 */ /* 0x000fc80000000009 */
[----:B------:R-:W-:-:S04]  /*02c0*/  FFMA R9, R12, R9, 0.20512372255325317383 ;  /* 0x3e520bf40c097423 */ /* 0x000fc80000000009 */
[----:B------:R-:W-:-:S04]  /*02d0*/  FFMA R9, R12, R9, -0.24046532809734344482 ;  /* 0xbe763c8b0c097423 */ /* 0x000fc80000000009 */
[----:B------:R-:W-:-:S04]  /*02e0*/  FFMA R9, R12, R9, 0.28857114911079406738 ;  /* 0x3e93bf990c097423 */ /* 0x000fc80000000009 */
[----:B------:R-:W-:-:S04]  /*02f0*/  FFMA R9, R12, R9, -0.36067417263984680176 ;  /* 0xbeb8aa490c097423 */ /* 0x000fc80000000009 */
[----:B------:R-:W-:Y:S01]  /*0300*/  FFMA R9, R12, R9, 0.48089820146560668945 ;  /* 0x3ef6384a0c097423 */ /* 0x000fe20000000009 */
[----:B------:R-:W-:-:S03]  /*0310*/  IMAD R11, R8, UR4, R11 ;  /* 0x00000004080b7c24 */ /* 0x000fc6000f8e020b */
[C---:B------:R-:W-:Y:S01]  /*0320*/  FFMA R9, R12.reuse, R9, -0.72134751081466674805 ;  /* 0xbf38aa3b0c097423 */ /* 0x040fe20000000009 */
[----:B------:R-:W0:Y:S01]  /*0330*/  S2UR UR7, SR_CgaCtaId ;  /* 0x00000000000779c3 */ /* 0x000e220000008800 */
[----:B------:R-:W-:Y:S02]  /*0340*/  FSEL R8, RZ, -23, P0 ;  /* 0xc1b80000ff087808 */ /* 0x000fe40000000000 */
[C---:B------:R-:W-:Y:S01]  /*0350*/  FMUL R29, R12.reuse, R9 ;  /* 0x000000090c1d7220 */ /* 0x040fe20000400000 */
[----:B------:R-:W-:Y:S02]  /*0360*/  ISETP.GT.U32.AND P0, PT, R3, 0x7f7fffff, PT ;  /* 0x7f7fffff0300780c */ /* 0x000fe40003f04070 */
[----:B------:R-:W-:Y:S01]  /*0370*/  I2FP.F32.S32 R9, R10 ;  /* 0x0000000a00097245 */ /* 0x000fe20000201400 */
[----:B------:R-:W-:Y:S01]  /*0380*/  FMUL R29, R12, R29 ;  /* 0x0000001d0c1d7220 */ /* 0x000fe20000400000 */
[----:B------:R-:W-:-:S03]  /*0390*/  IMAD.MOV.U32 R10, RZ, RZ, 0x7f800000 ;  /* 0x7f800000ff0a7424 */ /* 0x000fc600078e00ff */
[----:B------:R-:W-:Y:S01]  /*03a0*/  FFMA R8, R9, 1.1920928955078125e-07, R8 ;  /* 0x3400000009087823 */ /* 0x000fe20000000008 */
[----:B------:R-:W-:-:S04]  /*03b0*/  FFMA R9, R12, 1.4426950216293334961, R29 ;  /* 0x3fb8aa3b0c097823 */ /* 0x000fc8000000001d */
[----:B------:R-:W-:Y:S01]  /*03c0*/  FADD R8, R8, R9 ;  /* 0x0000000908087221 */ /* 0x000fe20000000000 */
[C---:B------:R-:W-:Y:S01]  /*03d0*/  @P0 FFMA R8, R3.reuse, R10, +INF ;  /* 0x7f80000003080423 */ /* 0x040fe2000000000a */
[----:B------:R-:W-:Y:S01]  /*03e0*/  FSETP.NEU.AND P0, PT, R3, RZ, PT ;  /* 0x000000ff0300720b */ /* 0x000fe20003f0d000 */
[----:B------:R-:W-:-:S03]  /*03f0*/  UMOV UR4, 0x400 ;  /* 0x0000040000047882 */ /* 0x000fc60000000000 */
[----:B------:R-:W-:Y:S01]  /*0400*/  FSEL R8, R8, -INF , P0 ;  /* 0xff80000008087808 */ /* 0x000fe20000000000 */
[----:B------:R-:W-:Y:S02]  /*0410*/  UIADD3 UR5, UPT, UPT, UR4, 0x2000, URZ ;  /* 0x0000200004057890 */ /* 0x000fe4000fffe0ff */
[----:B0-----:R-:W-:Y:S01]  /*0420*/  ULEA UR8, UR7, UR4, 0x18 ;  /* 0x0000000407087291 */ /* 0x001fe2000f8ec0ff */
[----:B------:R-:W0:Y:S01]  /*0430*/  FRND R9, R8 ;  /* 0x0000000800097307 */ /* 0x000e220000201000 */
[----:B------:R-:W-:Y:S02]  /*0440*/  UIADD3 UR6, UPT, UPT, UR4, 0x4000, URZ ;  /* 0x0000400004067890 */ /* 0x000fe4000fffe0ff */
[----:B------:R-:W-:Y:S02]  /*0450*/  UIADD3 UR4, UPT, UPT, UR4, 0x6000, URZ ;  /* 0x0000600004047890 */ /* 0x000fe4000fffe0ff */
[----:B------:R-:W-:Y:S02]  /*0460*/  ULEA UR5, UR7, UR5, 0x18 ;  /* 0x0000000507057291 */ /* 0x000fe4000f8ec0ff */
[----:B------:R-:W-:Y:S01]  /*0470*/  ULEA UR6, UR7, UR6, 0x18 ;  /* 0x0000000607067291 */ /* 0x000fe2000f8ec0ff */
[----:B------:R-:W-:Y:S01]  /*0480*/  IMAD R0, R11, UR9, R0 ;  /* 0x000000090b007c24 */ /* 0x000fe2000f8e0200 */
[----:B------:R-:W-:-:S04]  /*0490*/  ULEA UR7, UR7, UR4, 0x18 ;  /* 0x0000000407077291 */ /* 0x000fc8000f8ec0ff */
[C---:B------:R-:W-:Y:S02]  /*04a0*/  LEA R29, R0.reuse, UR8, 0x3 ;  /* 0x00000008001d7c11 */ /* 0x040fe4000f8e18ff */
[C---:B-----5:R-:W-:Y:S02]  /*04b0*/  LEA R31, R0.reuse, UR5, 0x3 ;  /* 0x00000005001f7c11 */ /* 0x060fe4000f8e18ff */
[C---:B------:R-:W-:Y:S02]  /*04c0*/  LEA R3, R0.reuse, UR6, 0x3 ;  /* 0x0000000600037c11 */ /* 0x040fe4000f8e18ff */
[----:B------:R-:W-:Y:S02]  /*04d0*/  LEA R10, R0, UR7, 0x3 ;  /* 0x00000007000a7c11 */ /* 0x000fe4000f8e18ff */
[----:B------:R-:W-:Y:S02]  /*04e0*/  LEA.HI R0, R2, R2, RZ, 0x1 ;  /* 0x0000000202007211 */ /* 0x000fe400078f08ff */
[----:B0-----:R-:W-:-:S02]  /*04f0*/  FSETP.GT.AND P0, PT, R9, RZ, PT ;  /* 0x000000ff0900720b */ /* 0x001fc40003f04000 */
[----:B------:R-:W-:Y:S01]  /*0500*/  SHF.R.U32.HI R0, RZ, 0x1, R0 ;  /* 0x00000001ff007819 */ /* 0x000fe20000011600 */
[----:B------:R-:W-:-:S04]  /*0510*/  IMAD R2, R11, UR9, R2 ;  /* 0x000000090b027c24 */ /* 0x000fc8000f8e0202 */
[----:B------:R-:W-:Y:S01]  /*0520*/  IMAD R0, R11, UR9, R0 ;  /* 0x000000090b007c24 */ /* 0x000fe2000f8e0200 */
[----:B------:R-:W-:Y:S01]  /*0530*/  LEA R8, R2, UR8, 0x3 ;  /* 0x0000000802087c11 */ /* 0x000fe2000f8e18ff */
[----:B------:R-:W-:Y:S01]  /*0540*/  IMAD.MOV.U32 R30, RZ, RZ, 0x1 ;  /* 0x00000001ff1e7424 */ /* 0x000fe200078e00ff */
[----:B----4-:R-:W-:Y:S04]  /*0550*/  STS.64 [R29], R4 ;  /* 0x000000041d007388 */ /* 0x010fe80000000a00 */
[----:B---3--:R0:W-:Y:S04]  /*0560*/  STS.64 [R29+0x8], R6 ;  /* 0x000008061d007388 */ /* 0x0081e80000000a00 */
[----:B--2---:R1:W-:Y:S04]  /*0570*/  STS.64 [R31], R14 ;  /* 0x0000000e1f007388 */ /* 0x0043e80000000a00 */
[----:B------:R1:W-:Y:S04]  /*0580*/  STS.64 [R31+0x8], R26 ;  /* 0x0000081a1f007388 */ /* 0x0003e80000000a00 */
[----:B------:R1:W-:Y:S01]  /*0590*/  STS.64 [R3], R24 ;  /* 0x0000001803007388 */ /* 0x0003e20000000a00 */
[----:B0-----:R-:W-:-:S03]  /*05a0*/  LEA R7, R0, UR6, 0x3 ;  /* 0x0000000600077c11 */ /* 0x001fc6000f8e18ff */
[----:B------:R1:W-:Y:S01]  /*05b0*/  STS.64 [R3+0x8], R22 ;  /* 0x0000081603007388 */ /* 0x0003e20000000a00 */
[----:B------:R-:W-:-:S03]  /*05c0*/  LEA R6, R0, UR5, 0x3 ;  /* 0x0000000500067c11 */ /* 0x000fc6000f8e18ff */
[----:B------:R1:W-:Y:S04]  /*05d0*/  STS.64 [R10], R20 ;  /* 0x000000140a007388 */ /* 0x0003e80000000a00 */
[----:B------:R1:W-:Y:S01]  /*05e0*/  STS.64 [R10+0x8], R18 ;  /* 0x000008120a007388 */ /* 0x0003e20000000a00 */
[----:B------:R-:W-:Y:S06]  /*05f0*/  BAR.SYNC.DEFER_BLOCKING 0x0 ;  /* 0x0000000000007b1d */ /* 0x000fec0000010000 */
[----:B------:R-:W-:Y:S05]  /*0600*/  @!P0 BRA `(.L_x_0) ;  /* 0x0000000c00c88947 */ /* 0x000fea0003800000 */
[----:B------:R-:W-:Y:S01]  /*0610*/  LEA R5, R0, UR7, 0x3 ;  /* 0x0000000700057c11 */ /* 0x000fe2000f8e18ff */
[----:B------:R-:W-:Y:S01]  /*0620*/  UMOV UR4, URZ ;  /* 0x000000ff00047c82 */ /* 0x000fe20008000000 */
[----:B------:R-:W-:-:S07]  /*0630*/  LEA R4, R2, UR7, 0x3 ;  /* 0x0000000702047c11 */ /* 0x000fce000f8e18ff */
.L_x_15:
[----:B------:R-:W-:Y:S01]  /*0640*/  IMAD.SHL.U32 R0, R30, 0x2, RZ ;  /* 0x000000021e007824 */ /* 0x000fe200078e00ff */
[----:B-1----:R-:W0:Y:S01]  /*0650*/  LDC R21, c[0x0][0x3a0] ;  /* 0x0000e800ff157b82 */ /* 0x002e220000000800 */
[----:B------:R-:W-:Y:S03]  /*0660*/  BSSY.RECONVERGENT B0, `(.L_x_1) ;  /* 0x00000e6000007945 */ /* 0x000fe60003800200 */
[-C--:B------:R-:W-:Y:S02]  /*0670*/  IABS R15, R0.reuse ;  /* 0x00000000000f7213 */ /* 0x080fe40000000000 */
[----:B------:R-:W-:Y:S02]  /*0680*/  IABS R18, R0 ;  /* 0x0000000000127213 */ /* 0x000fe40000000000 */
[----:B------:R-:W1:Y:S03]  /*0690*/  I2F.RP R12, R15 ;  /* 0x0000000f000c7306 */ /* 0x000e660000209400 */
[----:B------:R-:W-:-:S05]  /*06a0*/  IMAD.MOV R18, RZ, RZ, -R18 ;  /* 0x000000ffff127224 */ /* 0x000fca00078e0a12 */
[----:B-1----:R-:W1:Y:S02]  /*06b0*/  MUFU.RCP R12, R12 ;  /* 0x0000000c000c7308 */ /* 0x002e640000001000 */
[----:B-1----:R-:W-:Y:S01]  /*06c0*/  VIADD R2, R12, 0xffffffe ;  /* 0x0ffffffe0c027836 */ /* 0x002fe20000000000 */
[----:B0-----:R-:W-:-:S05]  /*06d0*/  IABS R12, R21 ;  /* 0x00000015000c7213 */ /* 0x001fca0000000000 */
[----:B------:R0:W1:Y:S02]  /*06e0*/  F2I.FTZ.U32.TRUNC.NTZ R3, R2 ;  /* 0x0000000200037305 */ /* 0x000064000021f000 */
[----:B0-----:R-:W-:Y:S02]  /*06f0*/  IMAD.MOV.U32 R2, RZ, RZ, RZ ;  /* 0x000000ffff027224 */ /* 0x001fe400078e00ff */
[----:B-1----:R-:W-:-:S04]  /*0700*/  IMAD.MOV R14, RZ, RZ, -R3 ;  /* 0x000000ffff0e7224 */ /* 0x002fc800078e0a03 */
[----:B------:R-:W-:-:S04]  /*0710*/  IMAD R19, R14, R15, RZ ;  /* 0x0000000f0e137224 */ /* 0x000fc800078e02ff */
[----:B------:R-:W-:-:S04]  /*0720*/  IMAD.HI.U32 R3, R3, R19, R2 ;  /* 0x0000001303037227 */ /* 0x000fc800078e0002 */
[----:B------:R-:W-:Y:S02]  /*0730*/  IMAD.MOV.U32 R2, RZ, RZ, R18 ;  /* 0x000000ffff027224 */ /* 0x000fe400078e0012 */
[----:B------:R-:W-:-:S04]  /*0740*/  IMAD.HI.U32 R3, R3, R12, RZ ;  /* 0x0000000c03037227 */ /* 0x000fc800078e00ff */
[----:B------:R-:W-:-:S05]  /*0750*/  IMAD R2, R3, R2, R12 ;  /* 0x0000000203027224 */ /* 0x000fca00078e020c */
[----:B------:R-:W-:-:S13]  /*0760*/  ISETP.GT.U32.AND P1, PT, R15, R2, PT ;  /* 0x000000020f00720c */ /* 0x000fda0003f24070 */
[----:B------:R-:W-:Y:S02]  /*0770*/  @!P1 IMAD.IADD R2, R2, 0x1, -R15 ;  /* 0x0000000102029824 */ /* 0x000fe400078e0a0f */
[----:B------:R-:W-:Y:S01]  /*0780*/  @!P1 VIADD R3, R3, 0x1 ;  /* 0x0000000103039836 */ /* 0x000fe20000000000 */
[----:B------:R-:W-:Y:S02]  /*0790*/  ISETP.NE.AND P1, PT, R0, RZ, PT ;  /* 0x000000ff0000720c */ /* 0x000fe40003f25270 */
[----:B------:R-:W-:Y:S02]  /*07a0*/  ISETP.GE.U32.AND P0, PT, R2, R15, PT ;  /* 0x0000000f0200720c */ /* 0x000fe40003f06070 */
[----:B------:R-:W-:-:S04]  /*07b0*/  LOP3.LUT R2, R0, R21, RZ, 0x3c, !PT ;  /* 0x0000001500027212 */ /* 0x000fc800078e3cff */
[----:B------:R-:W-:-:S07]  /*07c0*/  ISETP.GE.AND P2, PT, R2, RZ, PT ;  /* 0x000000ff0200720c */ /* 0x000fce0003f46270 */
[----:B------:R-:W-:-:S06]  /*07d0*/  @P0 VIADD R3, R3, 0x1 ;  /* 0x0000000103030836 */ /* 0x000fcc0000000000 */
[----:B------:R-:W-:Y:S01]  /*07e0*/  @!P2 IMAD.MOV R3, RZ, RZ, -R3 ;  /* 0x000000ffff03a224 */ /* 0x000fe200078e0a03 */
[----:B------:R-:W-:-:S04]  /*07f0*/  @!P1 LOP3.LUT R3, RZ, R0, RZ, 0x33, !PT ;  /* 0x00000000ff039212 */ /* 0x000fc800078e33ff */
[----:B------:R-:W-:-:S13]  /*0800*/  ISETP.GE.AND P0, PT, R13, R3, PT ;  /* 0x000000030d00720c */ /* 0x000fda0003f06270 */
[----:B------:R-:W-:Y:S05]  /*0810*/  @P0 BRA `(.L_x_2) ;  /* 0x0000000c00280947 */ /* 0x000fea0003800000 */
[----:B------:R-:W0:Y:S01]  /*0820*/  LDC R12, c[0x0][0x3ac] ;  /* 0x0000eb00ff0c7b82 */ /* 0x000e220000000800 */
[C---:B------:R-:W-:Y:S01]  /*0830*/  ISETP.NE.AND P0, PT, R0.reuse, R21, PT ;  /* 0x000000150000720c */ /* 0x040fe20003f05270 */
[----:B------:R-:W-:-:S04]  /*0840*/  IMAD R2, R0, R13, R0 ;  /* 0x0000000d00027224 */ /* 0x000fc800078e0200 */
[----:B0-----:R-:W-:-:S08]  /*0850*/  IMAD R3, R11, R12, R2 ;  /* 0x0000000c0b037224 */ /* 0x001fd000078e0202 */
[----:B------:R-:W-:Y:S05]  /*0860*/  @P0 BRA `(.L_x_3) ;  /* 0x0000000000fc0947 */ /* 0x000fea0003800000 */
[----:B------:R-:W0:Y:S01]  /*0870*/  S2UR UR6, SR_CgaCtaId ;  /* 0x00000000000679c3 */ /* 0x000e220000008800 */
[----:B------:R-:W-:Y:S01]  /*0880*/  UMOV UR5, 0x400 ;  /* 0x0000040000057882 */ /* 0x000fe20000000000 */
[----:B------:R-:W-:Y:S01]  /*0890*/  IMAD R2, R11, R12, R21 ;  /* 0x0000000c0b027224 */ /* 0x000fe200078e0215 */
[----:B------:R-:W-:Y:S01]  /*08a0*/  UIADD3 UR5, UPT, UPT, UR5, 0x2000, URZ ;  /* 0x0000200005057890 */ /* 0x000fe2000fffe0ff */
[----:B------:R-:W-:Y:S01]  /*08b0*/  LDS.64 R14, [R7+-0x8] ;  /* 0xfffff800070e7984 */ /* 0x000fe20000000a00 */
[----:B------:R-:W-:Y:S01]  /*08c0*/  IMAD.MOV.U32 R18, RZ, RZ, 0x1 ;  /* 0x00000001ff127424 */ /* 0x000fe200078e00ff */
[----:B------:R-:W-:Y:S02]  /*08d0*/  BSSY.RECONVERGENT B1, `(.L_x_4) ;  /* 0x000001f000017945 */ /* 0x000fe40003800200 */
[----:B------:R-:W1:Y:S04]  /*08e0*/  LDS.64 R32, [R8+-0x8] ;  /* 0xfffff80008207984 */ /* 0x000e680000000a00 */
[----:B------:R-:W-:Y:S04]  /*08f0*/  LDS.64 R38, [R6+-0x8] ;  /* 0xfffff80006267984 */ /* 0x000fe80000000a00 */
[----:B------:R-:W2:Y:S04]  /*0900*/  LDS.64 R40, [R4+-0x8] ;  /* 0xfffff80004287984 */ /* 0x000ea80000000a00 */
[----:B------:R-:W-:Y:S01]  /*0910*/  LDS.64 R42, [R5+-0x8] ;  /* 0xfffff800052a7984 */ /* 0x000fe20000000a00 */
[----:B0-----:R-:W-:-:S06]  /*0920*/  ULEA UR5, UR6, UR5, 0x18 ;  /* 0x0000000506057291 */ /* 0x001fcc000f8ec0ff */
[----:B------:R-:W-:-:S06]  /*0930*/  LEA R2, R2, UR5, 0x3 ;  /* 0x0000000502027c11 */ /* 0x000fcc000f8e18ff */
[----:B------:R-:W0:Y:S01]  /*0940*/  LDS.64 R2, [R2+-0x8] ;  /* 0xfffff80002027984 */ /* 0x000e220000000a00 */
[C---:B-1----:R-:W-:Y:S02]  /*0950*/  DMUL R30, R14.reuse, R32 ;  /* 0x000000200e1e7228 */ /* 0x042fe40000000000 */
[----:B--2---:R-:W-:-:S06]  /*0960*/  DMUL R22, R14, R40 ;  /* 0x000000280e167228 */ /* 0x004fcc0000000000 */
[----:B0-----:R-:W-:Y:S02]  /*0970*/  DFMA R30, R2, R38, -R30 ;  /* 0x00000026021e722b */ /* 0x001fe4000000081e */
[----:B------:R-:W-:-:S04]  /*0980*/  DFMA R22, R42, R2, -R22 ;  /* 0x000000022a16722b */ /* 0x000fc80000000816 */
[----:B------:R-:W0:Y:S06]  /*0990*/  MUFU.RCP64H R19, R31 ;  /* 0x0000001f00137308 */ /* 0x000e2c0000001800 */
[----:B------:R-:W-:Y:S01]  /*09a0*/  FSETP.GEU.AND P1, PT, |R23|, 6.5827683646048100446e-37, PT ;  /* 0x036000001700780b */ /* 0x000fe20003f2e200 */
[----:B0-----:R-:W-:-:S08]  /*09b0*/  DFMA R20, -R30, R18, 1 ;  /* 0x3ff000001e14742b */ /* 0x001fd00000000112 */
[----:B------:R-:W-:-:S08]  /*09c0*/  DFMA R20, R20, R20, R20 ;  /* 0x000000141414722b */ /* 0x000fd00000000014 */
[----:B------:R-:W-:-:S08]  /*09d0*/  DFMA R20, R18, R20, R18 ;  /* 0x000000141214722b */ /* 0x000fd00000000012 */
[----:B------:R-:W-:-:S08]  /*09e0*/  DFMA R14, -R30, R20, 1 ;  /* 0x3ff000001e0e742b */ /* 0x000fd00000000114 */
[----:B------:R-:W-:-:S08]  /*09f0*/  DFMA R14, R20, R14, R20 ;  /* 0x0000000e140e722b */ /* 0x000fd00000000014 */
[----:B------:R-:W-:-:S08]  /*0a00*/  DMUL R2, R22, R14 ;  /* 0x0000000e16027228 */ /* 0x000fd00000000000 */
[----:B------:R-:W-:-:S08]  /*0a10*/  DFMA R18, -R30, R2, R22 ;  /* 0x000000021e12722b */ /* 0x000fd00000000116 */
[----:B------:R-:W-:-:S10]  /*0a20*/  DFMA R2, R14, R18, R2 ;  /* 0x000000120e02722b */ /* 0x000fd40000000002 */
[----:B------:R-:W-:-:S05]  /*0a30*/  FFMA R12, RZ, R31, R3 ;  /* 0x0000001fff0c7223 */ /* 0x000fca0000000003 */
[----:B------:R-:W-:-:S13]  /*0a40*/  FSETP.GT.AND P0, PT, |R12|, 1.469367938527859385e-39, PT ;  /* 0x001000000c00780b */ /* 0x000fda0003f04200 */
[----:B------:R-:W-:Y:S05]  /*0a50*/  @P0 BRA P1, `(.L_x_5) ;  /* 0x0000000000180947 */ /* 0x000fea0000800000 */
[----:B------:R-:W-:Y:S01]  /*0a60*/  IMAD.MOV.U32 R20, RZ, RZ, R30 ;  /* 0x000000ffff147224 */ /* 0x000fe200078e001e */
[----:B------:R-:W-:Y:S02]  /*0a70*/  MOV R21, R31 ;  /* 0x0000001f00157202 */ /* 0x000fe40000000f00 */
[----:B------:R-:W-:-:S07]  /*0a80*/  MOV R12, 0xaa0 ;  /* 0x00000aa0000c7802 */ /* 0x000fce0000000f00 */
[----:B------:R-:W-:Y:S05]  /*0a90*/  CALL.REL.NOINC `($__internal_0_$__cuda_sm20_div_rn_f64_full) ;  /* 0x0000001000c47944 */ /* 0x000fea0003c00000 */
[----:B------:R-:W-:Y:S02]  /*0aa0*/  IMAD.MOV.U32 R2, RZ, RZ, R28 ;  /* 0x000000ffff027224 */ /* 0x000fe400078e001c */
[----:B------:R-:W-:-:S07]  /*0ab0*/  IMAD.MOV.U32 R3, RZ, RZ, R29 ;  /* 0x000000ffff037224 */ /* 0x000fce00078e001d */
.L_x_5:
[----:B------:R-:W-:Y:S05]  /*0ac0*/  BSYNC.RECONVERGENT B1 ;  /* 0x0000000000017941 */ /* 0x000fea0003800200 */
.L_x_4:
[----:B------:R-:W0:Y:S01]  /*0ad0*/  MUFU.RCP64H R15, R31 ;  /* 0x0000001f000f7308 */ /* 0x000e220000001800 */
[----:B------:R-:W-:Y:S01]  /*0ae0*/  IMAD.MOV.U32 R14, RZ, RZ, 0x1 ;  /* 0x00000001ff0e7424 */ /* 0x000fe200078e00ff */
[----:B------:R-:W-:Y:S01]  /*0af0*/  DMUL R32, R42, R32 ;  /* 0x000000202a207228 */ /* 0x000fe20000000000 */
[----:B------:R-:W-:Y:S07]  /*0b00*/  BSSY.RECONVERGENT B1, `(.L_x_6) ;  /* 0x0000012000017945 */ /* 0x000fee0003800200 */
[----:B------:R-:W-:-:S02]  /*0b10*/  DFMA R22, R40, R38, -R32 ;  /* 0x000000262816722b */ /* 0x000fc40000000820 */
[----:B0-----:R-:W-:-:S08]  /*0b20*/  DFMA R18, -R30, R14, 1 ;  /* 0x3ff000001e12742b */ /* 0x001fd0000000010e */
[----:B------:R-:W-:Y:S01]  /*0b30*/  FSETP.GEU.AND P1, PT, |R23|, 6.5827683646048100446e-37, PT ;  /* 0x036000001700780b */ /* 0x000fe20003f2e200 */
        /* <DEDUP_REMOVED lines=11> */
[----:B------:R-:W-:Y:S01]  /*0bf0*/  MOV R12, 0xc20 ;  /* 0x00000c20000c7802 */ /* 0x000fe20000000f00 */
[----:B------:R-:W-:-:S07]  /*0c00*/  IMAD.MOV.U32 R21, RZ, RZ, R31 ;  /* 0x000000ffff157224 */ /* 0x000fce00078e001f */
[----:B------:R-:W-:Y:S05]  /*0c10*/  CALL.REL.NOINC `($__internal_0_$__cuda_sm20_div_rn_f64_full) ;  /* 0x0000001000647944 */ /* 0x000fea0003c00000 */
.L_x_7:
[----:B------:R-:W-:Y:S05]  /*0c20*/  BSYNC.RECONVERGENT B1 ;  /* 0x0000000000017941 */ /* 0x000fea0003800200 */
.L_x_6:
[----:B------:R2:W-:Y:S04]  /*0c30*/  STS.64 [R5+-0x8], R2 ;  /* 0xfffff80205007388 */ /* 0x0005e80000000a00 */
[----:B------:R2:W-:Y:S01]  /*0c40*/  STS.64 [R4+-0x8], R28 ;  /* 0xfffff81c04007388 */ /* 0x0005e20000000a00 */
[----:B------:R-:W-:Y:S05]  /*0c50*/  BRA `(.L_x_2) ;  /* 0x0000000800187947 */ /* 0x000fea0003800000 */
.L_x_3:
[----:B------:R-:W-:-:S13]  /*0c60*/  ISETP.NE.AND P0, PT, R2, R21, PT ;  /* 0x000000150200720c */ /* 0x000fda0003f05270 */
[----:B------:R-:W-:Y:S05]  /*0c70*/  @P0 BRA `(.L_x_8) ;  /* 0x0000000000c40947 */ /* 0x000fea0003800000 */
[----:B------:R-:W0:Y:S01]  /*0c80*/  S2R R19, SR_CgaCtaId ;  /* 0x0000000000137919 */ /* 0x000e220000008800 */
[----:B------:R-:W-:Y:S01]  /*0c90*/  MOV R32, 0x400 ;  /* 0x0000040000207802 */ /* 0x000fe20000000f00 */
[----:B------:R-:W-:Y:S01]  /*0ca0*/  IMAD.IADD R2, R3, 0x1, -R30 ;  /* 0x0000000103027824 */ /* 0x000fe200078e0a1e */
[----:B------:R-:W-:Y:S01]  /*0cb0*/  BSSY.RECONVERGENT B1, `(.L_x_9) ;  /* 0x0000018000017945 */ /* 0x000fe20003800200 */
[----:B------:R-:W-:Y:S02]  /*0cc0*/  IMAD.MOV.U32 R14, RZ, RZ, 0x1 ;  /* 0x00000001ff0e7424 */ /* 0x000fe400078e00ff */
[----:B------:R-:W-:-:S05]  /*0cd0*/  VIADD R12, R32, 0x2000 ;  /* 0x00002000200c7836 */ /* 0x000fca0000000000 */
[C---:B0-----:R-:W-:Y:S02]  /*0ce0*/  LEA R31, R19.reuse, R12, 0x18 ;  /* 0x0000000c131f7211 */ /* 0x041fe400078ec0ff */
[----:B------:R-:W-:-:S03]  /*0cf0*/  LEA R32, R19, R32, 0x18 ;  /* 0x0000002013207211 */ /* 0x000fc600078ec0ff */
[----:B------:R-:W-:Y:S02]  /*0d00*/  IMAD R31, R2, 0x8, R31 ;  /* 0x00000008021f7824 */ /* 0x000fe400078e021f */
[----:B------:R-:W-:-:S03]  /*0d10*/  IMAD R33, R3, 0x8, R32 ;  /* 0x0000000803217824 */ /* 0x000fc600078e0220 */
[----:B------:R-:W0:Y:S04]  /*0d20*/  LDS.64 R20, [R31+-0x8] ;  /* 0xfffff8001f147984 */ /* 0x000e280000000a00 */
[----:B------:R-:W1:Y:S01]  /*0d30*/  LDS.64 R22, [R33+-0x8] ;  /* 0xfffff80021167984 */ /* 0x000e620000000a00 */
[----:B0-----:R-:W0:Y:S01]  /*0d40*/  MUFU.RCP64H R15, R21 ;  /* 0x00000015000f7308 */ /* 0x001e220000001800 */
[----:B-1----:R-:W-:Y:S01]  /*0d50*/  FSETP.GEU.AND P1, PT, |R23|, 6.5827683646048100446e-37, PT ;  /* 0x036000001700780b */ /* 0x002fe20003f2e200 */
        /* <DEDUP_REMOVED lines=11> */
[----:B------:R-:W-:-:S07]  /*0e10*/  MOV R12, 0xe30 ;  /* 0x00000e30000c7802 */ /* 0x000fce0000000f00 */
[----:B------:R-:W-:Y:S05]  /*0e20*/  CALL.REL.NOINC `($__internal_0_$__cuda_sm20_div_rn_f64_full) ;  /* 0x0000000c00e07944 */ /* 0x000fea0003c00000 */
.L_x_10:
[----:B------:R-:W-:Y:S05]  /*0e30*/  BSYNC.RECONVERGENT B1 ;  /* 0x0000000000017941 */ /* 0x000fea0003800200 */
.L_x_9:
[----:B------:R-:W-:Y:S01]  /*0e40*/  IMAD R32, R2, 0x8, R32 ;  /* 0x0000000802207824 */ /* 0x000fe200078e0220 */
[----:B------:R-:W0:Y:S01]  /*0e50*/  S2UR UR6, SR_CgaCtaId ;  /* 0x00000000000679c3 */ /* 0x000e220000008800 */
[----:B------:R-:W-:Y:S01]  /*0e60*/  UMOV UR5, 0x400 ;  /* 0x0000040000057882 */ /* 0x000fe20000000000 */
[----:B------:R-:W-:Y:S01]  /*0e70*/  IMAD R31, R30, 0x8, R31 ;  /* 0x000000081e1f7824 */ /* 0x000fe200078e021f */
[----:B------:R-:W-:Y:S01]  /*0e80*/  UIADD3 UR5, UPT, UPT, UR5, 0x4000, URZ ;  /* 0x0000400005057890 */ /* 0x000fe2000fffe0ff */
[----:B------:R-:W1:Y:S01]  /*0e90*/  LDS.64 R14, [R32+-0x8] ;  /* 0xfffff800200e7984 */ /* 0x000e620000000a00 */
[----:B------:R-:W-:Y:S02]  /*0ea0*/  LEA R23, R3, UR7, 0x3 ;  /* 0x0000000703177c11 */ /* 0x000fe4000f8e18ff */
[----:B0-----:R-:W-:-:S06]  /*0eb0*/  ULEA UR5, UR6, UR5, 0x18 ;  /* 0x0000000506057291 */ /* 0x001fcc000f8ec0ff */
[----:B------:R-:W-:Y:S01]  /*0ec0*/  LEA R12, R2, UR5, 0x3 ;  /* 0x00000005020c7c11 */ /* 0x000fe2000f8e18ff */
[----:B-1----:R-:W-:-:S07]  /*0ed0*/  DMUL R14, R14, -R28 ;  /* 0x8000001c0e0e7228 */ /* 0x002fce0000000000 */
[----:B------:R-:W-:Y:S04]  /*0ee0*/  STS.64 [R33+-0x8], R14 ;  /* 0xfffff80e21007388 */ /* 0x000fe80000000a00 */
[----:B------:R-:W-:Y:S04]  /*0ef0*/  LDS.64 R20, [R12+-0x8] ;  /* 0xfffff8000c147984 */ /* 0x000fe80000000a00 */
[----:B------:R-:W0:Y:S02]  /*0f00*/  LDS.64 R18, [R31+-0x8] ;  /* 0xfffff8001f127984 */ /* 0x000e240000000a00 */
[----:B0-----:R-:W-:Y:S01]  /*0f10*/  DFMA R18, R20, -R28, R18 ;  /* 0x8000001c1412722b */ /* 0x001fe20000000012 */
[----:B------:R-:W-:-:S06]  /*0f20*/  LEA R20, R2, UR7, 0x3 ;  /* 0x0000000702147c11 */ /* 0x000fcc000f8e18ff */
[----:B------:R-:W-:Y:S04]  /*0f30*/  STS.64 [R31+-0x8], R18 ;  /* 0xfffff8121f007388 */ /* 0x000fe80000000a00 */
[----:B------:R-:W-:Y:S04]  /*0f40*/  LDS.64 R20, [R20+-0x8] ;  /* 0xfffff80014147984 */ /* 0x000fe80000000a00 */
[----:B------:R-:W0:Y:S02]  /*0f50*/  LDS.64 R2, [R23+-0x8] ;  /* 0xfffff80017027984 */ /* 0x000e240000000a00 */
[----:B0-----:R-:W-:-:S07]  /*0f60*/  DFMA R2, R20, -R28, R2 ;  /* 0x8000001c1402722b */ /* 0x001fce0000000002 */
[----:B------:R0:W-:Y:S01]  /*0f70*/  STS.64 [R23+-0x8], R2 ;  /* 0xfffff80217007388 */ /* 0x0001e20000000a00 */
[----:B------:R-:W-:Y:S05]  /*0f80*/  BRA `(.L_x_2) ;  /* 0x00000004004c7947 */ /* 0x000fea0003800000 */
.L_x_8:
[----:B------:R-:W0:Y:S01]  /*0f90*/  S2R R14, SR_CgaCtaId ;  /* 0x00000000000e7919 */ /* 0x000e220000008800 */
[----:B------:R-:W-:Y:S01]  /*0fa0*/  MOV R37, 0x400 ;  /* 0x0000040000257802 */ /* 0x000fe20000000f00 */
[----:B------:R-:W-:Y:S01]  /*0fb0*/  IMAD R31, R11, R12, R2 ;  /* 0x0000000c0b1f7224 */ /* 0x000fe200078e0202 */
[----:B------:R-:W-:Y:S01]  /*0fc0*/  BSSY.RECONVERGENT B1, `(.L_x_11) ;  /* 0x000001b000017945 */ /* 0x000fe20003800200 */
[----:B------:R-:W-:Y:S02]  /*0fd0*/  IMAD.MOV.U32 R2, RZ, RZ, 0x1 ;  /* 0x00000001ff027424 */ /* 0x000fe400078e00ff */
[----:B------:R-:W-:Y:S02]  /*0fe0*/  VIADD R3, R37, 0x2000 ;  /* 0x0000200025037836 */ /* 0x000fe40000000000 */
[----:B------:R-:W-:-:S03]  /*0ff0*/  IMAD.IADD R32, R31, 0x1, -R30 ;  /* 0x000000011f207824 */ /* 0x000fc600078e0a1e */
[C---:B0-----:R-:W-:Y:S02]  /*1000*/  LEA R3, R14.reuse, R3, 0x18 ;  /* 0x000000030e037211 */ /* 0x041fe400078ec0ff */
[----:B------:R-:W-:Y:S02]  /*1010*/  LEA R37, R14, R37, 0x18 ;  /* 0x000000250e257211 */ /* 0x000fe400078ec0ff */
[----:B------:R-:W-:-:S03]  /*1020*/  LEA R33, R32, R3, 0x3 ;  /* 0x0000000320217211 */ /* 0x000fc600078e18ff */
[----:B------:R-:W-:Y:S02]  /*1030*/  IMAD R38, R31, 0x8, R37 ;  /* 0x000000081f267824 */ /* 0x000fe400078e0225 */
        /* <DEDUP_REMOVED lines=17> */
[----:B------:R-:W-:Y:S02]  /*1150*/  IMAD.MOV.U32 R2, RZ, RZ, R28 ;  /* 0x000000ffff027224 */ /* 0x000fe400078e001c */
[----:B------:R-:W-:-:S07]  /*1160*/  IMAD.MOV.U32 R3, RZ, RZ, R29 ;  /* 0x000000ffff037224 */ /* 0x000fce00078e001d */
.L_x_12:
[----:B------:R-:W-:Y:S05]  /*1170*/  BSYNC.RECONVERGENT B1 ;  /* 0x0000000000017941 */ /* 0x000fea0003800200 */
.L_x_11:
[----:B------:R-:W-:Y:S01]  /*1180*/  IMAD R20, R30, 0x10, R33 ;  /* 0x000000101e147824 */ /* 0x000fe200078e0221 */
[----:B------:R-:W0:Y:S01]  /*1190*/  S2R R39, SR_CgaCtaId ;  /* 0x0000000000277919 */ /* 0x000e220000008800 */
[----:B------:R-:W-:Y:S01]  /*11a0*/  MOV R12, 0x400 ;  /* 0x00000400000c7802 */ /* 0x000fe20000000f00 */
[----:B------:R-:W-:Y:S01]  /*11b0*/  IMAD.MOV.U32 R18, RZ, RZ, 0x1 ;  /* 0x00000001ff127424 */ /* 0x000fe200078e00ff */
[----:B------:R-:W-:Y:S02]  /*11c0*/  BSSY.RECONVERGENT B1, `(.L_x_13) ;  /* 0x0000015000017945 */ /* 0x000fe40003800200 */
[----:B------:R-:W1:Y:S01]  /*11d0*/  LDS.64 R20, [R20+-0x8] ;  /* 0xfffff80014147984 */ /* 0x000e620000000a00 */
[----:B------:R-:W-:-:S05]  /*11e0*/  VIADD R12, R12, 0x4000 ;  /* 0x000040000c0c7836 */ /* 0x000fca0000000000 */
[----:B0-----:R-:W-:-:S05]  /*11f0*/  LEA R39, R39, R12, 0x18 ;  /* 0x0000000c27277211 */ /* 0x001fca00078ec0ff */
[----:B------:R-:W-:-:S05]  /*1200*/  IMAD R40, R31, 0x8, R39 ;  /* 0x000000081f287824 */ /* 0x000fca00078e0227 */
[----:B------:R-:W0:Y:S01]  /*1210*/  LDS.64 R22, [R40+-0x8] ;  /* 0xfffff80028167984 */ /* 0x000e220000000a00 */
[----:B-1----:R-:W1:Y:S02]  /*1220*/  MUFU.RCP64H R19, R21 ;  /* 0x0000001500137308 */ /* 0x002e640000001800 */
[----:B-1----:R-:W-:-:S08]  /*1230*/  DFMA R14, -R20, R18, 1 ;  /* 0x3ff00000140e742b */ /* 0x002fd00000000112 */
[----:B------:R-:W-:-:S08]  /*1240*/  DFMA R14, R14, R14, R14 ;  /* 0x0000000e0e0e722b */ /* 0x000fd0000000000e */
[----:B------:R-:W-:Y:S01]  /*1250*/  DFMA R14, R18, R14, R18 ;  /* 0x0000000e120e722b */ /* 0x000fe20000000012 */
[----:B0-----:R-:W-:-:S07]  /*1260*/  FSETP.GEU.AND P1, PT, |R23|, 6.5827683646048100446e-37, PT ;  /* 0x036000001700780b */ /* 0x001fce0003f2e200 */
        /* <DEDUP_REMOVED lines=10> */
.L_x_14:
[----:B------:R-:W-:Y:S05]  /*1310*/  BSYNC.RECONVERGENT B1 ;  /* 0x0000000000017941 */ /* 0x000fea0003800200 */
.L_x_13:
[----:B------:R-:W-:Y:S01]  /*1320*/  IMAD R37, R32, 0x8, R37 ;  /* 0x0000000820257824 */ /* 0x000fe200078e0225 */
[----:B------:R-:W-:Y:S01]  /*1330*/  LEA R31, R31, UR7, 0x3 ;  /* 0x000000071f1f7c11 */ /* 0x000fe2000f8e18ff */
[----:B------:R-:W-:Y:S01]  /*1340*/  IMAD R33, R30, 0x8, R33 ;  /* 0x000000081e217824 */ /* 0x000fe200078e0221 */
[C---:B------:R-:W-:Y:S01]  /*1350*/  LEA R27, R32.reuse, UR7, 0x3 ;  /* 0x00000007201b7c11 */ /* 0x040fe2000f8e18ff */
[----:B------:R-:W-:Y:S01]  /*1360*/  IMAD R39, R32, 0x8, R39 ;  /* 0x0000000820277824 */ /* 0x000fe200078e0227 */
[----:B------:R-:W0:Y:S01]  /*1370*/  LDS.64 R14, [R37+-0x8] ;  /* 0xfffff800250e7984 */ /* 0x000e220000000a00 */
[C---:B------:R-:W-:Y:S02]  /*1380*/  IMAD R22, R30.reuse, 0x10, R37 ;  /* 0x000000101e167824 */ /* 0x040fe400078e0225 */
[C---:B------:R-:W-:Y:S02]  /*1390*/  IMAD R12, R30.reuse, 0x10, R39 ;  /* 0x000000101e0c7824 */ /* 0x040fe400078e0227 */
[----:B------:R-:W-:Y:S01]  /*13a0*/  IMAD R24, R30, 0x10, R27 ;  /* 0x000000101e187824 */ /* 0x000fe200078e021b */
[----:B0-----:R-:W-:-:S07]  /*13b0*/  DMUL R14, R14, -R2 ;  /* 0x800000020e0e7228 */ /* 0x001fce0000000000 */
[----:B------:R-:W-:Y:S04]  /*13c0*/  STS.64 [R38+-0x8], R14 ;  /* 0xfffff80e26007388 */ /* 0x000fe80000000a00 */
[----:B------:R-:W-:Y:S04]  /*13d0*/  LDS.64 R18, [R33+-0x8] ;  /* 0xfffff80021127984 */ /* 0x000fe80000000a00 */
[----:B------:R-:W0:Y:S04]  /*13e0*/  LDS.64 R20, [R39+-0x8] ;  /* 0xfffff80027147984 */ /* 0x000e280000000a00 */
[----:B------:R-:W1:Y:S01]  /*13f0*/  LDS.64 R22, [R22+-0x8] ;  /* 0xfffff80016167984 */ /* 0x000e620000000a00 */
[----:B0-----:R-:W-:-:S08]  /*1400*/  DFMA R18, R20, -R2, R18 ;  /* 0x800000021412722b */ /* 0x001fd00000000012 */
[----:B-1----:R-:W-:-:S07]  /*1410*/  DFMA R18, R22, -R28, R18 ;  /* 0x8000001c1612722b */ /* 0x002fce0000000012 */
[----:B------:R-:W-:Y:S04]  /*1420*/  STS.64 [R33+-0x8], R18 ;  /* 0xfffff81221007388 */ /* 0x000fe80000000a00 */
[----:B------:R-:W0:Y:S02]  /*1430*/  LDS.64 R20, [R12+-0x8] ;  /* 0xfffff8000c147984 */ /* 0x000e240000000a00 */
[----:B0-----:R-:W-:-:S07]  /*1440*/  DMUL R20, R20, -R28 ;  /* 0x8000001c14147228 */ /* 0x001fce0000000000 */
[----:B------:R-:W-:Y:S04]  /*1450*/  STS.64 [R40+-0x8], R20 ;  /* 0xfffff81428007388 */ /* 0x000fe80000000a00 */
[----:B------:R-:W-:Y:S04]  /*1460*/  LDS.64 R14, [R31+-0x8] ;  /* 0xfffff8001f0e7984 */ /* 0x000fe80000000a00 */
[----:B------:R-:W0:Y:S04]  /*1470*/  LDS.64 R22, [R27+-0x8] ;  /* 0xfffff8001b167984 */ /* 0x000e280000000a00 */
[----:B------:R-:W1:Y:S01]  /*1480*/  LDS.64 R24, [R24+-0x8] ;  /* 0xfffff80018187984 */ /* 0x000e620000000a00 */
[----:B0-----:R-:W-:-:S08]  /*1490*/  DFMA R14, R22, -R2, R14 ;  /* 0x80000002160e722b */ /* 0x001fd0000000000e */
[----:B-1----:R-:W-:-:S07]  /*14a0*/  DFMA R14, R24, -R28, R14 ;  /* 0x8000001c180e722b */ /* 0x002fce000000000e */
[----:B------:R1:W-:Y:S04]  /*14b0*/  STS.64 [R31+-0x8], R14 ;  /* 0xfffff80e1f007388 */ /* 0x0003e80000000a00 */
.L_x_2:
[----:B------:R-:W-:Y:S05]  /*14c0*/  BSYNC.RECONVERGENT B0 ;  /* 0x0000000000007941 */ /* 0x000fea0003800200 */
.L_x_1:
[----:B------:R-:W-:Y:S01]  /*14d0*/  UIADD3 UR4, UPT, UPT, UR4, 0x1, URZ ;  /* 0x0000000104047890 */ /* 0x000fe2000fffe0ff */
[----:B------:R-:W-:Y:S01]  /*14e0*/  BAR.SYNC.DEFER_BLOCKING 0x0 ;  /* 0x0000000000007b1d */ /* 0x000fe20000010000 */
[----:B------:R-:W-:-:S04]  /*14f0*/  MOV R30, R0 ;  /* 0x00000000001e7202 */ /* 0x000fc80000000f00 */
[----:B0-2---:R-:W-:-:S04]  /*1500*/  I2FP.F32.U32 R2, UR4 ;  /* 0x0000000400027c45 */ /* 0x005fc80008201000 */
[----:B------:R-:W-:-:S13]  /*1510*/  FSETP.GT.AND P0, PT, R9, R2, PT ;  /* 0x000000020900720b */ /* 0x000fda0003f04000 */
[----:B------:R-:W-:Y:S05]  /*1520*/  @P0 BRA `(.L_x_15) ;  /* 0xfffffff000440947 */ /* 0x000fea000383ffff */
.L_x_0:
[----:B------:R-:W-:-:S13]  /*1530*/  FSETP.GT.AND P0, PT, R9, 1, PT ;  /* 0x3f8000000900780b */ /* 0x000fda0003f04000 */
[----:B------:R-:W-:Y:S05]  /*1540*/  @!P0 BRA `(.L_x_16) ;  /* 0x0000000800008947 */ /* 0x000fea0003800000 */
[----:B-1----:R-:W0:Y:S01]  /*1550*/  LDC R3, c[0x0][0x3a0] ;  /* 0x0000e800ff037b82 */ /* 0x002e220000000800 */
[----:B------:R-:W-:Y:S01]  /*1560*/  FADD R9, R9, -1 ;  /* 0xbf80000009097421 */ /* 0x000fe20000000000 */
[----:B------:R-:W1:Y:S01]  /*1570*/  LDCU UR9, c[0x0][0x3ac] ;  /* 0x00007580ff0977ac */ /* 0x000e620008000800 */
[----:B------:R-:W-:-:S05]  /*1580*/  UMOV UR4, URZ ;  /* 0x000000ff00047c82 */ /* 0x000fca0008000000 */
.L_x_24:
[----:B------:R-:W-:Y:S01]  /*1590*/  LEA.HI R0, R30, R30, RZ, 0x1 ;  /* 0x0000001e1e007211 */ /* 0x000fe200078f08ff */
[----:B------:R-:W-:Y:S01]  /*15a0*/  IMAD.MOV.U32 R19, RZ, RZ, R30 ;  /* 0x000000ffff137224 */ /* 0x000fe200078e001e */
[----:B0-----:R-:W-:Y:S01]  /*15b0*/  IABS R6, R3 ;  /* 0x0000000300067213 */ /* 0x001fe20000000000 */
[----:B------:R-:W-:Y:S01]  /*15c0*/  BSSY.RECONVERGENT B0, `(.L_x_17) ;  /* 0x0000073000007945 */ /* 0x000fe20003800200 */
[----:B------:R-:W-:-:S04]  /*15d0*/  SHF.R.S32.HI R30, RZ, 0x1, R0 ;  /* 0x00000001ff1e7819 */ /* 0x000fc80000011400 */
[-C--:B------:R-:W-:Y:S02]  /*15e0*/  IABS R7, R30.reuse ;  /* 0x0000001e00077213 */ /* 0x080fe40000000000 */
[----:B------:R-:W-:Y:S02]  /*15f0*/  IABS R8, R30 ;  /* 0x0000001e00087213 */ /* 0x000fe40000000000 */
[----:B------:R-:W0:Y:S08]  /*1600*/  I2F.RP R0, R7 ;  /* 0x0000000700007306 */ /* 0x000e300000209400 */
[----:B0-----:R-:W0:Y:S02]  /*1610*/  MUFU.RCP R0, R0 ;  /* 0x0000000000007308 */ /* 0x001e240000001000 */
[----:B0-----:R-:W-:-:S02]  /*1620*/  VIADD R4, R0, 0xffffffe ;  /* 0x0ffffffe00047836 */ /* 0x001fc40000000000 */
[----:B------:R-:W-:-:S04]  /*1630*/  IMAD.MOV R0, RZ, RZ, -R8 ;  /* 0x000000ffff007224 */ /* 0x000fc800078e0a08 */
[----:B------:R0:W2:Y:S02]  /*1640*/  F2I.FTZ.U32.TRUNC.NTZ R5, R4 ;  /* 0x0000000400057305 */ /* 0x0000a4000021f000 */
[----:B0-----:R-:W-:Y:S02]  /*1650*/  IMAD.MOV.U32 R4, RZ, RZ, RZ ;  /* 0x000000ffff047224 */ /* 0x001fe400078e00ff */
[----:B--2---:R-:W-:-:S04]  /*1660*/  IMAD.MOV R2, RZ, RZ, -R5 ;  /* 0x000000ffff027224 */ /* 0x004fc800078e0a05 */
[----:B------:R-:W-:Y:S02]  /*1670*/  IMAD R15, R2, R7, RZ ;  /* 0x00000007020f7224 */ /* 0x000fe400078e02ff */
[----:B------:R-:W-:Y:S02]  /*1680*/  IMAD.MOV.U32 R2, RZ, RZ, R6 ;  /* 0x000000ffff027224 */ /* 0x000fe400078e0006 */
[----:B------:R-:W-:-:S06]  /*1690*/  IMAD.HI.U32 R5, R5, R15, R4 ;  /* 0x0000000f05057227 */ /* 0x000fcc00078e0004 */
        /* <DEDUP_REMOVED lines=14> */
[----:B------:R-:W-:-:S04]  /*1780*/  SHF.R.S32.HI R0, RZ, 0x1f, R19 ;  /* 0x0000001fff007819 */ /* 0x000fc80000011413 */
[----:B------:R-:W-:-:S04]  /*1790*/  LEA.HI R2, R0, R19, RZ, 0x2 ;  /* 0x0000001300027211 */ /* 0x000fc800078f10ff */
[----:B------:R-:W-:-:S05]  /*17a0*/  SHF.R.S32.HI R23, RZ, 0x2, R2 ;  /* 0x00000002ff177819 */ /* 0x000fca0000011402 */
[----:B------:R-:W-:-:S04]  /*17b0*/  IMAD R0, R30, R13, R23 ;  /* 0x0000000d1e007224 */ /* 0x000fc800078e0217 */
[----:B------:R-:W-:Y:S02]  /*17c0*/  VIADD R5, R0, 0xffffffff ;  /* 0xffffffff00057836 */ /* 0x000fe40000000000 */
[----:B-1----:R-:W-:-:S03]  /*17d0*/  IMAD R8, R11, UR9, R0 ;  /* 0x000000090b087c24 */ /* 0x002fc6000f8e0200 */
[----:B------:R-:W-:-:S13]  /*17e0*/  ISETP.GE.AND P0, PT, R5, R30, PT ;  /* 0x0000001e0500720c */ /* 0x000fda0003f06270 */
[----:B------:R-:W-:Y:S05]  /*17f0*/  @P0 BRA `(.L_x_19) ;  /* 0x0000000000940947 */ /* 0x000fea0003800000 */
[----:B------:R-:W0:Y:S01]  /*1800*/  S2UR UR6, SR_CgaCtaId ;  /* 0x00000000000679c3 */ /* 0x000e220000008800 */
[----:B------:R-:W-:Y:S01]  /*1810*/  UMOV UR5, 0x400 ;  /* 0x0000040000057882 */ /* 0x000fe20000000000 */
[----:B------:R-:W-:Y:S01]  /*1820*/  LEA R0, R8, UR7, 0x3 ;  /* 0x0000000708007c11 */ /* 0x000fe2000f8e18ff */
[----:B------:R-:W-:Y:S01]  /*1830*/  UIADD3 UR8, UPT, UPT, UR5, 0x2000, URZ ;  /* 0x0000200005087890 */ /* 0x000fe2000fffe0ff */
[----:B------:R-:W-:Y:S01]  /*1840*/  IMAD.MOV.U32 R18, RZ, RZ, 0x1 ;  /* 0x00000001ff127424 */ /* 0x000fe200078e00ff */
[----:B------:R-:W-:Y:S01]  /*1850*/  UIADD3 UR5, UPT, UPT, UR5, 0x4000, URZ ;  /* 0x0000400005057890 */ /* 0x000fe2000fffe0ff */
[----:B------:R-:W-:Y:S01]  /*1860*/  BSSY.RECONVERGENT B1, `(.L_x_20) ;  /* 0x000001c000017945 */ /* 0x000fe20003800200 */
[----:B------:R-:W-:Y:S01]  /*1870*/  IMAD R14, R23, 0x8, R0 ;  /* 0x00000008170e7824 */ /* 0x000fe200078e0200 */
[----:B------:R-:W-:Y:S05]  /*1880*/  LDS.64 R4, [R0+-0x8] ;  /* 0xfffff80000047984 */ /* 0x000fea0000000a00 */
[----:B------:R-:W-:Y:S01]  /*1890*/  LDS.64 R14, [R14+-0x8] ;  /* 0xfffff8000e0e7984 */ /* 0x000fe20000000a00 */
[----:B0-----:R-:W-:-:S02]  /*18a0*/  ULEA UR8, UR6, UR8, 0x18 ;  /* 0x0000000806087291 */ /* 0x001fc4000f8ec0ff */
[----:B------:R-:W-:-:S04]  /*18b0*/  ULEA UR5, UR6, UR5, 0x18 ;  /* 0x0000000506057291 */ /* 0x000fc8000f8ec0ff */
[C---:B------:R-:W-:Y:S02]  /*18c0*/  LEA R20, R8.reuse, UR8, 0x3 ;  /* 0x0000000808147c11 */ /* 0x040fe4000f8e18ff */
[----:B------:R-:W-:-:S04]  /*18d0*/  LEA R2, R8, UR5, 0x3 ;  /* 0x0000000508027c11 */ /* 0x000fc8000f8e18ff */
[----:B------:R-:W0:Y:S04]  /*18e0*/  LDS.64 R20, [R20+-0x8] ;  /* 0xfffff80014147984 */ /* 0x000e280000000a00 */
[----:B------:R-:W1:Y:S01]  /*18f0*/  LDS.64 R6, [R2+-0x8] ;  /* 0xfffff80002067984 */ /* 0x000e620000000a00 */
[----:B0-----:R-:W0:Y:S01]  /*1900*/  MUFU.RCP64H R19, R21 ;  /* 0x0000001500137308 */ /* 0x001e220000001800 */
[----:B-1----:R-:W-:-:S10]  /*1910*/  DFMA R6, -R6, R14, R4 ;  /* 0x0000000e0606722b */ /* 0x002fd40000000104 */
        /* <DEDUP_REMOVED lines=16> */
.L_x_21:
[----:B------:R-:W-:Y:S05]  /*1a20*/  BSYNC.RECONVERGENT B1 ;  /* 0x0000000000017941 */ /* 0x000fea0003800200 */
.L_x_20:
[----:B------:R2:W-:Y:S01]  /*1a30*/  STS.64 [R0+-0x8], R28 ;  /* 0xfffff81c00007388 */ /* 0x0005e20000000a00 */
[----:B------:R-:W-:Y:S05]  /*1a40*/  BRA `(.L_x_18) ;  /* 0x0000000000a87947 */ /* 0x000fea0003800000 */
.L_x_19:
[----:B------:R-:W0:Y:S01]  /*1a50*/  S2UR UR6, SR_CgaCtaId ;  /* 0x00000000000679c3 */ /* 0x000e220000008800 */
[----:B------:R-:W-:Y:S01]  /*1a60*/  UMOV UR5, 0x400 ;  /* 0x0000040000057882 */ /* 0x000fe20000000000 */
[----:B------:R-:W-:Y:S01]  /*1a70*/  IMAD.SHL.U32 R2, R2, 0x2, RZ ;  /* 0x0000000202027824 */ /* 0x000fe200078e00ff */
[----:B------:R-:W-:Y:S01]  /*1a80*/  UIADD3 UR8, UPT, UPT, UR5, 0x2000, URZ ;  /* 0x0000200005087890 */ /* 0x000fe2000fffe0ff */
[----:B------:R-:W-:Y:S01]  /*1a90*/  LEA R0, R8, UR7, 0x3 ;  /* 0x0000000708007c11 */ /* 0x000fe2000f8e18ff */
[----:B------:R-:W-:Y:S01]  /*1aa0*/  IMAD.MOV.U32 R24, RZ, RZ, 0x1 ;  /* 0x00000001ff187424 */ /* 0x000fe200078e00ff */
[----:B------:R-:W-:Y:S01]  /*1ab0*/  BSSY.RECONVERGENT B1, `(.L_x_22) ;  /* 0x0000022000017945 */ /* 0x000fe20003800200 */
[----:B------:R-:W-:Y:S02]  /*1ac0*/  LOP3.LUT R5, R2, 0xfffffff8, RZ, 0xc0, !PT ;  /* 0xfffffff802057812 */ /* 0x000fe400078ec0ff */
[----:B------:R-:W-:-:S03]  /*1ad0*/  IMAD R2, R23, 0x8, R0 ;  /* 0x0000000817027824 */ /* 0x000fc600078e0200 */
[----:B------:R-:W-:Y:S02]  /*1ae0*/  IMAD.IADD R14, R0, 0x1, -R5 ;  /* 0x00000001000e7824 */ /* 0x000fe400078e0a05 */
[----:B------:R-:W-:Y:S04]  /*1af0*/  LDS.64 R4, [R0+-0x8] ;  /* 0xfffff80000047984 */ /* 0x000fe80000000a00 */
[----:B------:R-:W-:Y:S04]  /*1b00*/  LDS.64 R14, [R14+-0x8] ;  /* 0xfffff8000e0e7984 */ /* 0x000fe80000000a00 */
[----:B------:R-:W-:Y:S01]  /*1b10*/  LDS.64 R22, [R2+-0x8] ;  /* 0xfffff80002167984 */ /* 0x000fe20000000a00 */
[----:B0-----:R-:W-:-:S06]  /*1b20*/  ULEA UR8, UR6, UR8, 0x18 ;  /* 0x0000000806087291 */ /* 0x001fcc000f8ec0ff */
[----:B------:R-:W-:Y:S01]  /*1b30*/  LEA R20, R8, UR8, 0x3 ;  /* 0x0000000808147c11 */ /* 0x000fe2000f8e18ff */
[----:B------:R-:W-:Y:S02]  /*1b40*/  ULEA UR8, UR6, UR5, 0x18 ;  /* 0x0000000506087291 */ /* 0x000fe4000f8ec0ff */
[----:B------:R-:W-:-:S03]  /*1b50*/  UIADD3 UR5, UPT, UPT, UR5, 0x4000, URZ ;  /* 0x0000400005057890 */ /* 0x000fc6000fffe0ff */
[----:B------:R-:W0:Y:S01]  /*1b60*/  LDS.64 R20, [R20+-0x8] ;  /* 0xfffff80014147984 */ /* 0x000e220000000a00 */
[----:B------:R-:W-:Y:S01]  /*1b70*/  LEA R6, R8, UR8, 0x3 ;  /* 0x0000000808067c11 */ /* 0x000fe2000f8e18ff */
[----:B------:R-:W-:-:S05]  /*1b80*/  ULEA UR5, UR6, UR5, 0x18 ;  /* 0x0000000506057291 */ /* 0x000fca000f8ec0ff */
[----:B------:R-:W1:Y:S01]  /*1b90*/  LDS.64 R6, [R6+-0x8] ;  /* 0xfffff80006067984 */ /* 0x000e620000000a00 */
[----:B------:R-:W-:-:S06]  /*1ba0*/  LEA R18, R8, UR5, 0x3 ;  /* 0x0000000508127c11 */ /* 0x000fcc000f8e18ff */
[----:B------:R-:W2:Y:S01]  /*1bb0*/  LDS.64 R18, [R18+-0x8] ;  /* 0xfffff80012127984 */ /* 0x000ea20000000a00 */
[----:B0-----:R-:W0:Y:S01]  /*1bc0*/  MUFU.RCP64H R25, R21 ;  /* 0x0000001500197308 */ /* 0x001e220000001800 */
[----:B-1----:R-:W-:-:S08]  /*1bd0*/  DFMA R4, -R6, R14, R4 ;  /* 0x0000000e0604722b */ /* 0x002fd00000000104 */
[----:B--2---:R-:W-:Y:S02]  /*1be0*/  DFMA R22, -R18, R22, R4 ;  /* 0x000000161216722b */ /* 0x004fe40000000104 */
[----:B0-----:R-:W-:-:S08]  /*1bf0*/  DFMA R26, -R20, R24, 1 ;  /* 0x3ff00000141a742b */ /* 0x001fd00000000118 */
[----:B------:R-:W-:Y:S01]  /*1c00*/  DFMA R26, R26, R26, R26 ;  /* 0x0000001a1a1a722b */ /* 0x000fe2000000001a */
[----:B------:R-:W-:-:S07]  /*1c10*/  FSETP.GEU.AND P1, PT, |R23|, 6.5827683646048100446e-37, PT ;  /* 0x036000001700780b */ /* 0x000fce0003f2e200 */
        /* <DEDUP_REMOVED lines=11> */
.L_x_23:
[----:B------:R-:W-:Y:S05]  /*1cd0*/  BSYNC.RECONVERGENT B1 ;  /* 0x0000000000017941 */ /* 0x000fea0003800200 */
.L_x_22:
[----:B------:R0:W-:Y:S02]  /*1ce0*/  STS.64 [R0+-0x8], R28 ;  /* 0xfffff81c00007388 */ /* 0x0001e40000000a00 */
.L_x_18:
[----:B-1----:R-:W-:Y:S05]  /*1cf0*/  BSYNC.RECONVERGENT B0 ;  /* 0x0000000000007941 */ /* 0x002fea0003800200 */
.L_x_17:
[----:B------:R-:W-:Y:S01]  /*1d00*/  UIADD3 UR4, UPT, UPT, UR4, 0x1, URZ ;  /* 0x0000000104047890 */ /* 0x000fe2000fffe0ff */
[----:B------:R-:W-:Y:S05]  /*1d10*/  BAR.SYNC.DEFER_BLOCKING 0x0 ;  /* 0x0000000000007b1d */ /* 0x000fea0000010000 */
[----:B0-2---:R-:W-:-:S04]  /*1d20*/  I2FP.F32.U32 R0, UR4 ;  /* 0x0000000400007c45 */ /* 0x005fc80008201000 */
[----:B------:R-:W-:-:S13]  /*1d30*/  FSETP.GT.AND P0, PT, R9, R0, PT ;  /* 0x000000000900720b */ /* 0x000fda0003f04000 */
[----:B------:R-:W-:Y:S05]  /*1d40*/  @P0 BRA `(.L_x_24) ;  /* 0xfffffff800100947 */ /* 0x000fea000383ffff */
.L_x_16:
[----:B-1----:R-:W0:Y:S04]  /*1d50*/  LDS.64 R2, [R10] ;  /* 0x000000000a027984 */ /* 0x002e280000000a00 */
[----:B------:R-:W1:Y:S04]  /*1d60*/  LDS.64 R4, [R10+0x8] ;  /* 0x000008000a047984 */ /* 0x000e680000000a00 */
[----:B0-----:R-:W-:Y:S04]  /*1d70*/  STG.E.64 desc[UR10][R16.64], R2 ;  /* 0x0000000210007986 */ /* 0x001fe8000c101b0a */
[----:B-1----:R-:W-:Y:S01]  /*1d80*/  STG.E.64 desc[UR10][R16.64+0x8], R4 ;  /* 0x0000080410007986 */ /* 0x002fe2000c101b0a */
[----:B------:R-:W-:Y:S06]  /*1d90*/  BAR.SYNC.DEFER_BLOCKING 0x0 ;  /* 0x0000000000007b1d */ /* 0x000fec0000010000 */
[----:B------:R-:W-:Y:S05]  /*1da0*/  EXIT ;  /* 0x000000000000794d */ /* 0x000fea0003800000 */
        .weak           $__internal_0_$__cuda_sm20_div_rn_f64_full
        .type           $__internal_0_$__cuda_sm20_div_rn_f64_full,@function
        .size           $__internal_0_$__cuda_sm20_div_rn_f64_full,(.L_x_31 - $__internal_0_$__cuda_sm20_div_rn_f64_full)
$__internal_0_$__cuda_sm20_div_rn_f64_full:
[C---:B------:R-:W-:Y:S01]  /*1db0*/  FSETP.GEU.AND P0, PT, |R21|.reuse, 1.469367938527859385e-39, PT ;  /* 0x001000001500780b */ /* 0x040fe20003f0e200 */
[----:B------:R-:W-:Y:S01]  /*1dc0*/  IMAD.MOV.U32 R24, RZ, RZ, 0x1 ;  /* 0x00000001ff187424 */ /* 0x000fe200078e00ff */
[----:B------:R-:W-:Y:S01]  /*1dd0*/  LOP3.LUT R18, R21, 0x800fffff, RZ, 0xc0, !PT ;  /* 0x800fffff15127812 */ /* 0x000fe200078ec0ff */
[----:B------:R-:W-:Y:S01]  /*1de0*/  BSSY.RECONVERGENT B2, `(.L_x_25) ;  /* 0x0000055000027945 */ /* 0x000fe20003800200 */
[C---:B------:R-:W-:Y:S02]  /*1df0*/  FSETP.GEU.AND P2, PT, |R23|.reuse, 1.469367938527859385e-39, PT ;  /* 0x001000001700780b */ /* 0x040fe40003f4e200 */
[----:B------:R-:W-:Y:S01]  /*1e00*/  LOP3.LUT R19, R18, 0x3ff00000, RZ, 0xfc, !PT ;  /* 0x3ff0000012137812 */ /* 0x000fe200078efcff */
[----:B------:R-:W-:Y:S01]  /*1e10*/  IMAD.MOV.U32 R18, RZ, RZ, R20 ;  /* 0x000000ffff127224 */ /* 0x000fe200078e0014 */
[----:B------:R-:W-:Y:S02]  /*1e20*/  LOP3.LUT R14, R23, 0x7ff00000, RZ, 0xc0, !PT ;  /* 0x7ff00000170e7812 */ /* 0x000fe400078ec0ff */
[----:B------:R-:W-:-:S03]  /*1e30*/  LOP3.LUT R35, R21, 0x7ff00000, RZ, 0xc0, !PT ;  /* 0x7ff0000015237812 */ /* 0x000fc600078ec0ff */
[----:B------:R-:W-:Y:S01]  /*1e40*/  @!P0 DMUL R18, R20, 8.98846567431157953865e+307 ;  /* 0x7fe0000014128828 */ /* 0x000fe20000000000 */
[C---:B------:R-:W-:Y:S01]  /*1e50*/  ISETP.GE.U32.AND P1, PT, R14.reuse, R35, PT ;  /* 0x000000230e00720c */ /* 0x040fe20003f26070 */
[----:B------:R-:W-:Y:S02]  /*1e60*/  IMAD.MOV.U32 R34, RZ, RZ, R14 ;  /* 0x000000ffff227224 */ /* 0x000fe400078e000e */
[----:B------:R-:W-:Y:S01]  /*1e70*/  @!P2 LOP3.LUT R15, R21, 0x7ff00000, RZ, 0xc0, !PT ;  /* 0x7ff00000150fa812 */ /* 0x000fe200078ec0ff */
[----:B------:R-:W-:Y:S01]  /*1e80*/  @!P2 IMAD.MOV.U32 R44, RZ, RZ, RZ ;  /* 0x000000ffff2ca224 */ /* 0x000fe200078e00ff */
[----:B------:R-:W0:Y:S02]  /*1e90*/  MUFU.RCP64H R25, R19 ;  /* 0x0000001300197308 */ /* 0x000e240000001800 */
[----:B------:R-:W-:Y:S01]  /*1ea0*/  @!P2 ISETP.GE.U32.AND P3, PT, R14, R15, PT ;  /* 0x0000000f0e00a20c */ /* 0x000fe20003f66070 */
[----:B------:R-:W-:Y:S01]  /*1eb0*/  IMAD.MOV.U32 R15, RZ, RZ, 0x1ca00000 ;  /* 0x1ca00000ff0f7424 */ /* 0x000fe200078e00ff */
[----:B------:R-:W-:-:S04]  /*1ec0*/  @!P0 LOP3.LUT R35, R19, 0x7ff00000, RZ, 0xc0, !PT ;  /* 0x7ff0000013238812 */ /* 0x000fc800078ec0ff */
[----:B------:R-:W-:Y:S01]  /*1ed0*/  @!P2 SEL R27, R15, 0x63400000, !P3 ;  /* 0x634000000f1ba807 */ /* 0x000fe20005800000 */
[----:B0-----:R-:W-:-:S08]  /*1ee0*/  DFMA R28, R24, -R18, 1 ;  /* 0x3ff00000181c742b */ /* 0x001fd00000000812 */
[----:B------:R-:W-:-:S08]  /*1ef0*/  DFMA R28, R28, R28, R28 ;  /* 0x0000001c1c1c722b */ /* 0x000fd0000000001c */
[----:B------:R-:W-:Y:S01]  /*1f00*/  DFMA R28, R24, R28, R24 ;  /* 0x0000001c181c722b */ /* 0x000fe20000000018 */
[--C-:B------:R-:W-:Y:S02]  /*1f10*/  @!P2 LOP3.LUT R24, R27, 0x80000000, R23.reuse, 0xf8, !PT ;  /* 0x800000001b18a812 */ /* 0x100fe400078ef817 */
[----:B------:R-:W-:Y:S02]  /*1f20*/  SEL R25, R15, 0x63400000, !P1 ;  /* 0x634000000f197807 */ /* 0x000fe40004800000 */
[----:B------:R-:W-:Y:S01]  /*1f30*/  @!P2 LOP3.LUT R45, R24, 0x100000, RZ, 0xfc, !PT ;  /* 0x00100000182da812 */ /* 0x000fe200078efcff */
[----:B------:R-:W-:Y:S01]  /*1f40*/  IMAD.MOV.U32 R24, RZ, RZ, R22 ;  /* 0x000000ffff187224 */ /* 0x000fe200078e0016 */
[----:B------:R-:W-:Y:S01]  /*1f50*/  LOP3.LUT R25, R25, 0x800fffff, R23, 0xf8, !PT ;  /* 0x800fffff19197812 */ /* 0x000fe200078ef817 */
[----:B------:R-:W-:-:S05]  /*1f60*/  DFMA R26, R28, -R18, 1 ;  /* 0x3ff000001c1a742b */ /* 0x000fca0000000812 */
[----:B------:R-:W-:-:S03]  /*1f70*/  @!P2 DFMA R24, R24, 2, -R44 ;  /* 0x400000001818a82b */ /* 0x000fc6000000082c */
[----:B------:R-:W-:-:S07]  /*1f80*/  DFMA R26, R28, R26, R28 ;  /* 0x0000001a1c1a722b */ /* 0x000fce000000001c */
[----:B------:R-:W-:Y:S01]  /*1f90*/  @!P2 LOP3.LUT R34, R25, 0x7ff00000, RZ, 0xc0, !PT ;  /* 0x7ff000001922a812 */ /* 0x000fe200078ec0ff */
[----:B------:R-:W-:-:S04]  /*1fa0*/  DMUL R28, R26, R24 ;  /* 0x000000181a1c7228 */ /* 0x000fc80000000000 */
[----:B------:R-:W-:-:S04]  /*1fb0*/  VIADD R36, R34, 0xffffffff ;  /* 0xffffffff22247836 */ /* 0x000fc80000000000 */
[----:B------:R-:W-:Y:S01]  /*1fc0*/  DFMA R44, R28, -R18, R24 ;  /* 0x800000121c2c722b */ /* 0x000fe20000000018 */
[----:B------:R-:W-:Y:S01]  /*1fd0*/  ISETP.GT.U32.AND P0, PT, R36, 0x7feffffe, PT ;  /* 0x7feffffe2400780c */ /* 0x000fe20003f04070 */
[----:B------:R-:W-:-:S05]  /*1fe0*/  VIADD R36, R35, 0xffffffff ;  /* 0xffffffff23247836 */ /* 0x000fca0000000000 */
[----:B------:R-:W-:Y:S01]  /*1ff0*/  ISETP.GT.U32.OR P0, PT, R36, 0x7feffffe, P0 ;  /* 0x7feffffe2400780c */ /* 0x000fe20000704470 */
[----:B------:R-:W-:-:S12]  /*2000*/  DFMA R26, R26, R44, R28 ;  /* 0x0000002c1a1a722b */ /* 0x000fd8000000001c */
[----:B------:R-:W-:Y:S05]  /*2010*/  @P0 BRA `(.L_x_26) ;  /* 0x0000000000700947 */ /* 0x000fea0003800000 */
[----:B------:R-:W-:-:S04]  /*2020*/  LOP3.LUT R23, R21, 0x7ff00000, RZ, 0xc0, !PT ;  /* 0x7ff0000015177812 */ /* 0x000fc800078ec0ff */
[CC--:B------:R-:W-:Y:S02]  /*2030*/  VIADDMNMX R22, R14.reuse, -R23.reuse, 0xb9600000, !PT ;  /* 0xb96000000e167446 */ /* 0x0c0fe40007800917 */
[----:B------:R-:W-:Y:S02]  /*2040*/  ISETP.GE.U32.AND P0, PT, R14, R23, PT ;  /* 0x000000170e00720c */ /* 0x000fe40003f06070 */
[----:B------:R-:W-:Y:S02]  /*2050*/  VIMNMX R22, PT, PT, R22, 0x46a00000, PT ;  /* 0x46a0000016167848 */ /* 0x000fe40003fe0100 */
[----:B------:R-:W-:-:S05]  /*2060*/  SEL R15, R15, 0x63400000, !P0 ;  /* 0x634000000f0f7807 */ /* 0x000fca0004000000 */
[----:B------:R-:W-:Y:S01]  /*2070*/  IMAD.IADD R15, R22, 0x1, -R15 ;  /* 0x00000001160f7824 */ /* 0x000fe200078e0a0f */
[----:B------:R-:W-:-:S03]  /*2080*/  MOV R22, RZ ;  /* 0x000000ff00167202 */ /* 0x000fc60000000f00 */
[----:B------:R-:W-:-:S06]  /*2090*/  VIADD R23, R15, 0x7fe00000 ;  /* 0x7fe000000f177836 */ /* 0x000fcc0000000000 */
[----:B------:R-:W-:-:S10]  /*20a0*/  DMUL R28, R26, R22 ;  /* 0x000000161a1c7228 */ /* 0x000fd40000000000 */
[----:B------:R-:W-:-:S13]  /*20b0*/  FSETP.GTU.AND P0, PT, |R29|, 1.469367938527859385e-39, PT ;  /* 0x001000001d00780b */ /* 0x000fda0003f0c200 */
[----:B------:R-:W-:Y:S05]  /*20c0*/  @P0 BRA `(.L_x_27) ;  /* 0x0000000000980947 */ /* 0x000fea0003800000 */
[----:B------:R-:W-:Y:S01]  /*20d0*/  DFMA R18, R26, -R18, R24 ;  /* 0x800000121a12722b */ /* 0x000fe20000000018 */
[----:B------:R-:W-:-:S09]  /*20e0*/  IMAD.MOV.U32 R22, RZ, RZ, RZ ;  /* 0x000000ffff167224 */ /* 0x000fd200078e00ff */
[C---:B------:R-:W-:Y:S02]  /*20f0*/  FSETP.NEU.AND P0, PT, R19.reuse, RZ, PT ;  /* 0x000000ff1300720b */ /* 0x040fe40003f0d000 */
[----:B------:R-:W-:-:S04]  /*2100*/  LOP3.LUT R20, R19, 0x80000000, R21, 0x48, !PT ;  /* 0x8000000013147812 */ /* 0x000fc800078e4815 */
[----:B------:R-:W-:-:S07]  /*2110*/  LOP3.LUT R23, R20, R23, RZ, 0xfc, !PT ;  /* 0x0000001714177212 */ /* 0x000fce00078efcff */
[----:B------:R-:W-:Y:S05]  /*2120*/  @!P0 BRA `(.L_x_27) ;  /* 0x0000000000808947 */ /* 0x000fea0003800000 */
[----:B------:R-:W-:Y:S01]  /*2130*/  IMAD.MOV R19, RZ, RZ, -R15 ;  /* 0x000000ffff137224 */ /* 0x000fe200078e0a0f */
[----:B------:R-:W-:Y:S01]  /*2140*/  IADD3 R15, PT, PT, -R15, -0x43300000, RZ ;  /* 0xbcd000000f0f7810 */ /* 0x000fe20007ffe1ff */
[----:B------:R-:W-:-:S06]  /*2150*/  IMAD.MOV.U32 R18, RZ, RZ, RZ ;  /* 0x000000ffff127224 */ /* 0x000fcc00078e00ff */
[----:B------:R-:W-:Y:S02]  /*2160*/  DFMA R18, R28, -R18, R26 ;  /* 0x800000121c12722b */ /* 0x000fe4000000001a */
[----:B------:R-:W-:-:S08]  /*2170*/  DMUL.RP R26, R26, R22 ;  /* 0x000000161a1a7228 */ /* 0x000fd00000008000 */
[----:B------:R-:W-:Y:S02]  /*2180*/  FSETP.NEU.AND P0, PT, |R19|, R15, PT ;  /* 0x0000000f1300720b */ /* 0x000fe40003f0d200 */
[----:B------:R-:W-:Y:S02]  /*2190*/  LOP3.LUT R20, R27, R20, RZ, 0x3c, !PT ;  /* 0x000000141b147212 */ /* 0x000fe400078e3cff */
[----:B------:R-:W-:Y:S02]  /*21a0*/  FSEL R14, R26, R28, !P0 ;  /* 0x0000001c1a0e7208 */ /* 0x000fe40004000000 */
[----:B------:R-:W-:-:S03]  /*21b0*/  FSEL R29, R20, R29, !P0 ;  /* 0x0000001d141d7208 */ /* 0x000fc60004000000 */
[----:B------:R-:W-:Y:S01]  /*21c0*/  IMAD.MOV.U32 R28, RZ, RZ, R14 ;  /* 0x000000ffff1c7224 */ /* 0x000fe200078e000e */
[----:B------:R-:W-:Y:S06]  /*21d0*/  BRA `(.L_x_27) ;  /* 0x0000000000547947 */ /* 0x000fec0003800000 */
.L_x_26:
[----:B------:R-:W-:-:S14]  /*21e0*/  DSETP.NAN.AND P0, PT, R22, R22, PT ;  /* 0x000000161600722a */ /* 0x000fdc0003f08000 */
[----:B------:R-:W-:Y:S05]  /*21f0*/  @P0 BRA `(.L_x_28) ;  /* 0x0000000000440947 */ /* 0x000fea0003800000 */
[----:B------:R-:W-:-:S14]  /*2200*/  DSETP.NAN.AND P0, PT, R20, R20, PT ;  /* 0x000000141400722a */ /* 0x000fdc0003f08000 */
[----:B------:R-:W-:Y:S05]  /*2210*/  @P0 BRA `(.L_x_29) ;  /* 0x0000000000300947 */ /* 0x000fea0003800000 */
[----:B------:R-:W-:Y:S01]  /*2220*/  ISETP.NE.AND P0, PT, R34, R35, PT ;  /* 0x000000232200720c */ /* 0x000fe20003f05270 */
[----:B------:R-:W-:Y:S02]  /*2230*/  IMAD.MOV.U32 R28, RZ, RZ, 0x0 ;  /* 0x00000000ff1c7424 */ /* 0x000fe400078e00ff */
[----:B------:R-:W-:-:S10]  /*2240*/  IMAD.MOV.U32 R29, RZ, RZ, -0x80000 ;  /* 0xfff80000ff1d7424 */ /* 0x000fd400078e00ff */
[----:B------:R-:W-:Y:S05]  /*2250*/  @!P0 BRA `(.L_x_27) ;  /* 0x0000000000348947 */ /* 0x000fea0003800000 */
[----:B------:R-:W-:Y:S02]  /*2260*/  ISETP.NE.AND P0, PT, R34, 0x7ff00000, PT ;  /* 0x7ff000002200780c */ /* 0x000fe40003f05270 */
[----:B------:R-:W-:Y:S02]  /*2270*/  LOP3.LUT R29, R23, 0x80000000, R21, 0x48, !PT ;  /* 0x80000000171d7812 */ /* 0x000fe400078e4815 */
[----:B------:R-:W-:-:S13]  /*2280*/  ISETP.EQ.OR P0, PT, R35, RZ, !P0 ;  /* 0x000000ff2300720c */ /* 0x000fda0004702670 */
[----:B------:R-:W-:Y:S01]  /*2290*/  @P0 LOP3.LUT R14, R29, 0x7ff00000, RZ, 0xfc, !PT ;  /* 0x7ff000001d0e0812 */ /* 0x000fe200078efcff */
[----:B------:R-:W-:Y:S02]  /*22a0*/  @!P0 IMAD.MOV.U32 R28, RZ, RZ, RZ ;  /* 0x000000ffff1c8224 */ /* 0x000fe400078e00ff */
[----:B------:R-:W-:Y:S02]  /*22b0*/  @P0 IMAD.MOV.U32 R28, RZ, RZ, RZ ;  /* 0x000000ffff1c0224 */ /* 0x000fe400078e00ff */
[----:B------:R-:W-:Y:S01]  /*22c0*/  @P0 IMAD.MOV.U32 R29, RZ, RZ, R14 ;  /* 0x000000ffff1d0224 */ /* 0x000fe200078e000e */
[----:B------:R-:W-:Y:S06]  /*22d0*/  BRA `(.L_x_27) ;  /* 0x0000000000147947 */ /* 0x000fec0003800000 */
.L_x_29:
[----:B------:R-:W-:Y:S01]  /*22e0*/  LOP3.LUT R29, R21, 0x80000, RZ, 0xfc, !PT ;  /* 0x00080000151d7812 */ /* 0x000fe200078efcff */
[----:B------:R-:W-:Y:S01]  /*22f0*/  IMAD.MOV.U32 R28, RZ, RZ, R20 ;  /* 0x000000ffff1c7224 */ /* 0x000fe200078e0014 */
[----:B------:R-:W-:Y:S06]  /*2300*/  BRA `(.L_x_27) ;  /* 0x0000000000087947 */ /* 0x000fec0003800000 */
.L_x_28:
[----:B------:R-:W-:Y:S01]  /*2310*/  LOP3.LUT R29, R23, 0x80000, RZ, 0xfc, !PT ;  /* 0x00080000171d7812 */ /* 0x000fe200078efcff */
[----:B------:R-:W-:-:S07]  /*2320*/  IMAD.MOV.U32 R28, RZ, RZ, R22 ;  /* 0x000000ffff1c7224 */ /* 0x000fce00078e0016 */
.L_x_27:
[----:B------:R-:W-:Y:S05]  /*2330*/  BSYNC.RECONVERGENT B2 ;  /* 0x0000000000027941 */ /* 0x000fea0003800200 */
.L_x_25:
[----:B------:R-:W-:Y:S02]  /*2340*/  IMAD.MOV.U32 R14, RZ, RZ, R12 ;  /* 0x000000ffff0e7224 */ /* 0x000fe400078e000c */
[----:B------:R-:W-:-:S04]  /*2350*/  IMAD.MOV.U32 R15, RZ, RZ, 0x0 ;  /* 0x00000000ff0f7424 */ /* 0x000fc800078e00ff */
[----:B------:R-:W-:Y:S05]  /*2360*/  RET.REL.NODEC R14 `(_Z24sharedMemCyclicReductionPdS_S_S_iiiii) ;  /* 0xffffffdc0e247950 */ /* 0x000fea0003c3ffff */
.L_x_30:
[----:B------:R-:W-:-:S00]  /*2370*/  BRA `(.L_x_30) ;  /* 0xfffffffc00fc7947 */ /* 0x000fc0000383ffff */
[----:B------:R-:W-:-:S00]  /*2380*/  NOP ;  /* 0x0000000000007918 */ /* 0x000fc00000000000 */
[----:B------:R-:W-:-:S00]  /*2390*/  NOP ;  /* 0x0000000000007918 */ /* 0x000fc00000000000 */
[----:B------:R-:W-:-:S00]  /*23a0*/  NOP ;  /* 0x0000000000007918 */ /* 0x000fc00000000000 */
[----:B------:R-:W-:-:S00]  /*23b0*/  NOP ;  /* 0x0000000000007918 */ /* 0x000fc00000000000 */
[----:B------:R-:W-:-:S00]  /*23c0*/  NOP ;  /* 0x0000000000007918 */ /* 0x000fc00000000000 */
[----:B------:R-:W-:-:S00]  /*23d0*/  NOP ;  /* 0x0000000000007918 */ /* 0x000fc00000000000 */
[----:B------:R-:W-:-:S00]  /*23e0*/  NOP ;  /* 0x0000000000007918 */ /* 0x000fc00000000000 */
[----:B------:R-:W-:-:S00]  /*23f0*/  NOP ;  /* 0x0000000000007918 */ /* 0x000fc00000000000 */
.L_x_31:


//--------------------- .nv.shared._Z24sharedMemCyclicReductionPdS_S_S_iiiii --------------------------
	.section	.nv.shared._Z24sharedMemCyclicReductionPdS_S_S_iiiii,"aw",@nobits
	.sectionflags	@""
	.align	8
.nv.shared._Z24sharedMemCyclicReductionPdS_S_S_iiiii:
	.zero		33792


//--------------------- .nv.shared.reserved.0     --------------------------
	.section	.nv.shared.reserved.0,"aw",@nobits
	.weak		__nv_reservedSMEM_offset_0_alias
	.size		__nv_reservedSMEM_offset_0_alias, 0, 64
	.other		__nv_reservedSMEM_offset_0_alias,@"STO_CUDA_RESERVED_SHARED STV_DEFAULT"
__nv_reservedSMEM_offset_0_alias:
	.zero		0
	.zero		64


//--------------------- .nv.constant0._Z24sharedMemCyclicReductionPdS_S_S_iiiii --------------------------
	.section	.nv.constant0._Z24sharedMemCyclicReductionPdS_S_S_iiiii,"a",@progbits
	.sectionflags	@""
	.align	4
.nv.constant0._Z24sharedMemCyclicReductionPdS_S_S_iiiii:
	.zero		948


//--------------------- SYMBOLS --------------------------

	.type		.nv.reservedSmem.offset0,@object
	.size		.nv.reservedSmem.offset0,0x4
	.type		.nv.reservedSmem.cap,@object
	.size		.nv.reservedSmem.cap,0x4
